//
// Generated by NVIDIA NVVM Compiler
//
// Compiler Build ID: CL-36424714
// Cuda compilation tools, release 13.0, V13.0.88
// Based on NVVM 20.0.0
//

.version 9.0
.target sm_100
.address_size 64

	// .globl	_Z16sgpu_cuda_kerneliiPjS_S_S_i
// _ZZ16sgpu_cuda_kerneliiPjS_S_S_iE4down has been demoted
// _ZZ16sgpu_cuda_kerneliiPjS_S_S_iE4left has been demoted
// _ZZ16sgpu_cuda_kerneliiPjS_S_S_iE5right has been demoted
// _ZZ16sgpu_cuda_kerneliiPjS_S_S_iE6bitmap has been demoted
// _ZZ16sgpu_cuda_kerneliiPjS_S_S_iE3sum has been demoted
// _ZZ14cuda_kernel_b1iiPjS_S_S_S_iiiE4down has been demoted
// _ZZ14cuda_kernel_b1iiPjS_S_S_S_iiiE4left has been demoted
// _ZZ14cuda_kernel_b1iiPjS_S_S_S_iiiE5right has been demoted
// _ZZ14cuda_kernel_b1iiPjS_S_S_S_iiiE6bitmap has been demoted
// _ZZ14cuda_kernel_b1iiPjS_S_S_S_iiiE3sum has been demoted
// _ZZ14cuda_kernel_b1iiPjS_S_S_S_iiiE4usum has been demoted
// _ZZ14cuda_kernel_b2iiPjS_S_S_S_iS_iiiiiiiE4down has been demoted
// _ZZ14cuda_kernel_b2iiPjS_S_S_S_iS_iiiiiiiE4left has been demoted
// _ZZ14cuda_kernel_b2iiPjS_S_S_S_iS_iiiiiiiE5right has been demoted
// _ZZ14cuda_kernel_b2iiPjS_S_S_S_iS_iiiiiiiE6bitmap has been demoted
// _ZZ14cuda_kernel_b2iiPjS_S_S_S_iS_iiiiiiiE3sum has been demoted
// _ZZ14cuda_kernel_b2iiPjS_S_S_S_iS_iiiiiiiE4usum has been demoted

.visible .entry _Z16sgpu_cuda_kerneliiPjS_S_S_i(
	.param .u32 _Z16sgpu_cuda_kerneliiPjS_S_S_i_param_0,
	.param .u32 _Z16sgpu_cuda_kerneliiPjS_S_S_i_param_1,
	.param .u64 .ptr .align 1 _Z16sgpu_cuda_kerneliiPjS_S_S_i_param_2,
	.param .u64 .ptr .align 1 _Z16sgpu_cuda_kerneliiPjS_S_S_i_param_3,
	.param .u64 .ptr .align 1 _Z16sgpu_cuda_kerneliiPjS_S_S_i_param_4,
	.param .u64 .ptr .align 1 _Z16sgpu_cuda_kerneliiPjS_S_S_i_param_5,
	.param .u32 _Z16sgpu_cuda_kerneliiPjS_S_S_i_param_6
)
{
	.reg .pred 	%p<14>;
	.reg .b32 	%r<89>;
	.reg .b64 	%rd<15>;
	// demoted variable
	.shared .align 4 .b8 _ZZ16sgpu_cuda_kerneliiPjS_S_S_iE4down[3840];
	// demoted variable
	.shared .align 4 .b8 _ZZ16sgpu_cuda_kerneliiPjS_S_S_iE4left[3840];
	// demoted variable
	.shared .align 4 .b8 _ZZ16sgpu_cuda_kerneliiPjS_S_S_iE5right[3840];
	// demoted variable
	.shared .align 4 .b8 _ZZ16sgpu_cuda_kerneliiPjS_S_S_iE6bitmap[3840];
	// demoted variable
	.shared .align 4 .b8 _ZZ16sgpu_cuda_kerneliiPjS_S_S_iE3sum[384];
	ld.param.u32 	%r24, [_Z16sgpu_cuda_kerneliiPjS_S_S_i_param_0];
	ld.param.u32 	%r23, [_Z16sgpu_cuda_kerneliiPjS_S_S_i_param_1];
	ld.param.u64 	%rd1, [_Z16sgpu_cuda_kerneliiPjS_S_S_i_param_2];
	ld.param.u64 	%rd2, [_Z16sgpu_cuda_kerneliiPjS_S_S_i_param_3];
	ld.param.u64 	%rd3, [_Z16sgpu_cuda_kerneliiPjS_S_S_i_param_4];
	ld.param.u64 	%rd4, [_Z16sgpu_cuda_kerneliiPjS_S_S_i_param_5];
	ld.param.u32 	%r25, [_Z16sgpu_cuda_kerneliiPjS_S_S_i_param_6];
	mov.u32 	%r1, %tid.x;
	mov.u32 	%r2, %ctaid.x;
	mov.u32 	%r26, %ntid.x;
	mad.lo.s32 	%r3, %r2, %r26, %r1;
	mov.b32 	%r27, -1;
	shl.b32 	%r4, %r27, %r24;
	setp.ge.s32 	%p1, %r3, %r25;
	shl.b32 	%r28, %r1, 2;
	mov.u32 	%r29, _ZZ16sgpu_cuda_kerneliiPjS_S_S_iE3sum;
	add.s32 	%r5, %r29, %r28;
	@%p1 bra 	$L__BB0_11;
	cvta.to.global.u64 	%rd5, %rd1;
	cvta.to.global.u64 	%rd6, %rd2;
	cvta.to.global.u64 	%rd7, %rd3;
	mul.wide.s32 	%rd8, %r3, 4;
	add.s64 	%rd9, %rd5, %rd8;
	ld.global.u32 	%r32, [%rd9];
	mul.lo.s32 	%r33, %r1, 40;
	mov.u32 	%r34, _ZZ16sgpu_cuda_kerneliiPjS_S_S_iE4down;
	add.s32 	%r6, %r34, %r33;
	st.shared.u32 	[%r6], %r32;
	add.s64 	%rd10, %rd6, %rd8;
	ld.global.u32 	%r35, [%rd10];
	mov.u32 	%r36, _ZZ16sgpu_cuda_kerneliiPjS_S_S_iE4left;
	add.s32 	%r7, %r36, %r33;
	st.shared.u32 	[%r7], %r35;
	add.s64 	%rd11, %rd7, %rd8;
	ld.global.u32 	%r37, [%rd11];
	mov.u32 	%r38, _ZZ16sgpu_cuda_kerneliiPjS_S_S_iE5right;
	add.s32 	%r8, %r38, %r33;
	st.shared.u32 	[%r8], %r37;
	or.b32  	%r39, %r35, %r32;
	or.b32  	%r40, %r39, %r37;
	mov.u32 	%r41, _ZZ16sgpu_cuda_kerneliiPjS_S_S_iE6bitmap;
	add.s32 	%r9, %r41, %r33;
	st.shared.u32 	[%r9], %r40;
	not.b32 	%r10, %r4;
	mov.b32 	%r88, 0;
	mov.u32 	%r87, %r88;
$L__BB0_2:
	shl.b32 	%r42, %r88, 2;
	add.s32 	%r13, %r9, %r42;
	ld.shared.u32 	%r14, [%r13];
	or.b32  	%r43, %r14, %r4;
	setp.ne.s32 	%p2, %r43, -1;
	@%p2 bra 	$L__BB0_4;
	add.s32 	%r88, %r88, -1;
	bra.uni 	$L__BB0_9;
$L__BB0_4:
	add.s32 	%r44, %r14, 1;
	not.b32 	%r45, %r14;
	and.b32  	%r16, %r44, %r45;
	or.b32  	%r46, %r44, %r14;
	st.shared.u32 	[%r13], %r46;
	and.b32  	%r47, %r16, %r10;
	setp.eq.s32 	%p3, %r47, 0;
	@%p3 bra 	$L__BB0_8;
	add.s32 	%r17, %r88, 1;
	setp.ne.s32 	%p4, %r17, %r23;
	@%p4 bra 	$L__BB0_7;
	add.s32 	%r87, %r87, 1;
	add.s32 	%r88, %r88, -1;
	bra.uni 	$L__BB0_9;
$L__BB0_7:
	add.s32 	%r49, %r6, %r42;
	ld.shared.u32 	%r50, [%r49];
	or.b32  	%r51, %r50, %r16;
	st.shared.u32 	[%r49+4], %r51;
	add.s32 	%r52, %r7, %r42;
	ld.shared.u32 	%r53, [%r52];
	or.b32  	%r54, %r53, %r16;
	shl.b32 	%r55, %r54, 1;
	st.shared.u32 	[%r52+4], %r55;
	add.s32 	%r56, %r8, %r42;
	ld.shared.u32 	%r57, [%r56];
	or.b32  	%r58, %r57, %r16;
	shr.u32 	%r59, %r58, 1;
	st.shared.u32 	[%r56+4], %r59;
	or.b32  	%r60, %r51, %r55;
	or.b32  	%r61, %r60, %r59;
	st.shared.u32 	[%r13+4], %r61;
	mov.u32 	%r88, %r17;
	bra.uni 	$L__BB0_9;
$L__BB0_8:
	add.s32 	%r88, %r88, -1;
$L__BB0_9:
	setp.gt.s32 	%p5, %r88, -1;
	@%p5 bra 	$L__BB0_2;
	st.shared.u32 	[%r5], %r87;
	bra.uni 	$L__BB0_12;
$L__BB0_11:
	mov.b32 	%r30, 0;
	st.shared.u32 	[%r5], %r30;
$L__BB0_12:
	bar.sync 	0;
	and.b32  	%r62, %r1, 992;
	setp.ne.s32 	%p6, %r62, 0;
	@%p6 bra 	$L__BB0_14;
	ld.shared.u32 	%r63, [%r5+256];
	ld.shared.u32 	%r64, [%r5];
	add.s32 	%r65, %r64, %r63;
	st.shared.u32 	[%r5], %r65;
$L__BB0_14:
	bar.sync 	0;
	setp.gt.u32 	%p7, %r1, 31;
	@%p7 bra 	$L__BB0_16;
	ld.shared.u32 	%r66, [%r5+128];
	ld.shared.u32 	%r67, [%r5];
	add.s32 	%r68, %r67, %r66;
	st.shared.u32 	[%r5], %r68;
$L__BB0_16:
	bar.sync 	0;
	setp.gt.u32 	%p8, %r1, 15;
	@%p8 bra 	$L__BB0_18;
	ld.shared.u32 	%r69, [%r5+64];
	ld.shared.u32 	%r70, [%r5];
	add.s32 	%r71, %r70, %r69;
	st.shared.u32 	[%r5], %r71;
$L__BB0_18:
	bar.sync 	0;
	setp.gt.u32 	%p9, %r1, 7;
	@%p9 bra 	$L__BB0_20;
	ld.shared.u32 	%r72, [%r5+32];
	ld.shared.u32 	%r73, [%r5];
	add.s32 	%r74, %r73, %r72;
	st.shared.u32 	[%r5], %r74;
$L__BB0_20:
	bar.sync 	0;
	setp.gt.u32 	%p10, %r1, 3;
	@%p10 bra 	$L__BB0_22;
	ld.shared.u32 	%r75, [%r5+16];
	ld.shared.u32 	%r76, [%r5];
	add.s32 	%r77, %r76, %r75;
	st.shared.u32 	[%r5], %r77;
$L__BB0_22:
	bar.sync 	0;
	setp.gt.u32 	%p11, %r1, 1;
	@%p11 bra 	$L__BB0_24;
	ld.shared.u32 	%r78, [%r5+8];
	ld.shared.u32 	%r79, [%r5];
	add.s32 	%r80, %r79, %r78;
	st.shared.u32 	[%r5], %r80;
$L__BB0_24:
	bar.sync 	0;
	setp.ne.s32 	%p12, %r1, 0;
	@%p12 bra 	$L__BB0_26;
	ld.shared.u32 	%r81, [_ZZ16sgpu_cuda_kerneliiPjS_S_S_iE3sum+4];
	ld.shared.u32 	%r82, [_ZZ16sgpu_cuda_kerneliiPjS_S_S_iE3sum];
	add.s32 	%r83, %r82, %r81;
	st.shared.u32 	[_ZZ16sgpu_cuda_kerneliiPjS_S_S_iE3sum], %r83;
$L__BB0_26:
	setp.ne.s32 	%p13, %r1, 0;
	bar.sync 	0;
	@%p13 bra 	$L__BB0_28;
	ld.shared.u32 	%r84, [_ZZ16sgpu_cuda_kerneliiPjS_S_S_iE3sum];
	cvta.to.global.u64 	%rd12, %rd4;
	mul.wide.u32 	%rd13, %r2, 4;
	add.s64 	%rd14, %rd12, %rd13;
	st.global.u32 	[%rd14], %r84;
$L__BB0_28:
	ret;

}
	// .globl	_Z14cuda_kernel_b1iiPjS_S_S_S_iii
.visible .entry _Z14cuda_kernel_b1iiPjS_S_S_S_iii(
	.param .u32 _Z14cuda_kernel_b1iiPjS_S_S_S_iii_param_0,
	.param .u32 _Z14cuda_kernel_b1iiPjS_S_S_S_iii_param_1,
	.param .u64 .ptr .align 1 _Z14cuda_kernel_b1iiPjS_S_S_S_iii_param_2,
	.param .u64 .ptr .align 1 _Z14cuda_kernel_b1iiPjS_S_S_S_iii_param_3,
	.param .u64 .ptr .align 1 _Z14cuda_kernel_b1iiPjS_S_S_S_iii_param_4,
	.param .u64 .ptr .align 1 _Z14cuda_kernel_b1iiPjS_S_S_S_iii_param_5,
	.param .u64 .ptr .align 1 _Z14cuda_kernel_b1iiPjS_S_S_S_iii_param_6,
	.param .u32 _Z14cuda_kernel_b1iiPjS_S_S_S_iii_param_7,
	.param .u32 _Z14cuda_kernel_b1iiPjS_S_S_S_iii_param_8,
	.param .u32 _Z14cuda_kernel_b1iiPjS_S_S_S_iii_param_9
)
{
	.reg .pred 	%p<15>;
	.reg .b32 	%r<125>;
	.reg .b64 	%rd<18>;
	// demoted variable
	.shared .align 4 .b8 _ZZ14cuda_kernel_b1iiPjS_S_S_S_iiiE4down[3840];
	// demoted variable
	.shared .align 4 .b8 _ZZ14cuda_kernel_b1iiPjS_S_S_S_iiiE4left[3840];
	// demoted variable
	.shared .align 4 .b8 _ZZ14cuda_kernel_b1iiPjS_S_S_S_iiiE5right[3840];
	// demoted variable
	.shared .align 4 .b8 _ZZ14cuda_kernel_b1iiPjS_S_S_S_iiiE6bitmap[3840];
	// demoted variable
	.shared .align 4 .b8 _ZZ14cuda_kernel_b1iiPjS_S_S_S_iiiE3sum[384];
	// demoted variable
	.shared .align 4 .b8 _ZZ14cuda_kernel_b1iiPjS_S_S_S_iiiE4usum[384];
	ld.param.u32 	%r28, [_Z14cuda_kernel_b1iiPjS_S_S_S_iii_param_0];
	ld.param.u32 	%r25, [_Z14cuda_kernel_b1iiPjS_S_S_S_iii_param_1];
	ld.param.u64 	%rd3, [_Z14cuda_kernel_b1iiPjS_S_S_S_iii_param_2];
	ld.param.u64 	%rd4, [_Z14cuda_kernel_b1iiPjS_S_S_S_iii_param_3];
	ld.param.u64 	%rd5, [_Z14cuda_kernel_b1iiPjS_S_S_S_iii_param_4];
	ld.param.u64 	%rd1, [_Z14cuda_kernel_b1iiPjS_S_S_S_iii_param_5];
	ld.param.u64 	%rd2, [_Z14cuda_kernel_b1iiPjS_S_S_S_iii_param_6];
	ld.param.u32 	%r29, [_Z14cuda_kernel_b1iiPjS_S_S_S_iii_param_7];
	ld.param.u32 	%r26, [_Z14cuda_kernel_b1iiPjS_S_S_S_iii_param_8];
	ld.param.u32 	%r27, [_Z14cuda_kernel_b1iiPjS_S_S_S_iii_param_9];
	cvta.to.global.u64 	%rd6, %rd5;
	cvta.to.global.u64 	%rd7, %rd4;
	cvta.to.global.u64 	%rd8, %rd3;
	mov.b32 	%r30, -1;
	shl.b32 	%r31, %r30, %r28;
	not.b32 	%r1, %r31;
	mov.u32 	%r2, %tid.x;
	mov.u32 	%r3, %ctaid.x;
	mov.u32 	%r32, %ntid.x;
	mad.lo.s32 	%r33, %r3, %r32, %r2;
	mul.wide.u32 	%rd9, %r33, 4;
	add.s64 	%rd10, %rd8, %rd9;
	ld.global.u32 	%r34, [%rd10];
	mul.lo.s32 	%r35, %r2, 40;
	mov.u32 	%r36, _ZZ14cuda_kernel_b1iiPjS_S_S_S_iiiE4down;
	add.s32 	%r4, %r36, %r35;
	st.shared.u32 	[%r4], %r34;
	add.s64 	%rd11, %rd7, %rd9;
	ld.global.u32 	%r37, [%rd11];
	mov.u32 	%r38, _ZZ14cuda_kernel_b1iiPjS_S_S_S_iiiE4left;
	add.s32 	%r5, %r38, %r35;
	st.shared.u32 	[%r5], %r37;
	add.s64 	%rd12, %rd6, %rd9;
	ld.global.u32 	%r39, [%rd12];
	mov.u32 	%r40, _ZZ14cuda_kernel_b1iiPjS_S_S_S_iiiE5right;
	add.s32 	%r6, %r40, %r35;
	st.shared.u32 	[%r6], %r39;
	or.b32  	%r41, %r37, %r34;
	or.b32  	%r42, %r41, %r39;
	not.b32 	%r43, %r42;
	and.b32  	%r44, %r43, %r1;
	mov.u32 	%r45, _ZZ14cuda_kernel_b1iiPjS_S_S_S_iiiE6bitmap;
	add.s32 	%r7, %r45, %r35;
	st.shared.u32 	[%r7], %r44;
	setp.ge.u32 	%p1, %r33, %r29;
	shl.b32 	%r46, %r2, 2;
	mov.u32 	%r47, _ZZ14cuda_kernel_b1iiPjS_S_S_S_iiiE3sum;
	add.s32 	%r8, %r47, %r46;
	mov.u32 	%r48, _ZZ14cuda_kernel_b1iiPjS_S_S_S_iiiE4usum;
	add.s32 	%r9, %r48, %r46;
	@%p1 bra 	$L__BB1_11;
	mov.b32 	%r124, 0;
	mov.u32 	%r123, %r124;
	mov.u32 	%r122, %r124;
$L__BB1_2:
	shl.b32 	%r51, %r124, 2;
	add.s32 	%r13, %r7, %r51;
	ld.shared.u32 	%r14, [%r13];
	setp.ne.s32 	%p2, %r14, 0;
	@%p2 bra 	$L__BB1_4;
	add.s32 	%r124, %r124, -1;
	bra.uni 	$L__BB1_9;
$L__BB1_4:
	add.s32 	%r52, %r124, %r26;
	setp.lt.s32 	%p3, %r52, %r27;
	and.b32  	%r53, %r14, -3;
	selp.b32 	%r54, %r53, %r14, %p3;
	neg.s32 	%r55, %r54;
	and.b32  	%r16, %r54, %r55;
	xor.b32  	%r56, %r54, %r16;
	st.shared.u32 	[%r13], %r56;
	and.b32  	%r57, %r16, %r1;
	setp.eq.s32 	%p4, %r57, 0;
	@%p4 bra 	$L__BB1_8;
	add.s32 	%r17, %r124, 1;
	setp.ne.s32 	%p5, %r17, %r25;
	@%p5 bra 	$L__BB1_7;
	add.s32 	%r123, %r123, 1;
	add.s32 	%r122, %r122, 8;
	add.s32 	%r124, %r124, -1;
	bra.uni 	$L__BB1_9;
$L__BB1_7:
	add.s32 	%r59, %r4, %r51;
	ld.shared.u32 	%r60, [%r59];
	add.s32 	%r61, %r5, %r51;
	ld.shared.u32 	%r62, [%r61];
	add.s32 	%r63, %r6, %r51;
	ld.shared.u32 	%r64, [%r63];
	or.b32  	%r65, %r16, %r60;
	st.shared.u32 	[%r59+4], %r65;
	or.b32  	%r66, %r16, %r62;
	shl.b32 	%r67, %r66, 1;
	st.shared.u32 	[%r61+4], %r67;
	or.b32  	%r68, %r16, %r64;
	shr.u32 	%r69, %r68, 1;
	st.shared.u32 	[%r63+4], %r69;
	or.b32  	%r70, %r67, %r65;
	or.b32  	%r71, %r70, %r69;
	not.b32 	%r72, %r71;
	and.b32  	%r73, %r72, %r1;
	st.shared.u32 	[%r13+4], %r73;
	mov.u32 	%r124, %r17;
	bra.uni 	$L__BB1_9;
$L__BB1_8:
	add.s32 	%r124, %r124, -1;
$L__BB1_9:
	setp.gt.s32 	%p6, %r124, -1;
	@%p6 bra 	$L__BB1_2;
	st.shared.u32 	[%r8], %r122;
	st.shared.u32 	[%r9], %r123;
	bra.uni 	$L__BB1_12;
$L__BB1_11:
	mov.b32 	%r49, 0;
	st.shared.u32 	[%r8], %r49;
	st.shared.u32 	[%r9], %r49;
$L__BB1_12:
	bar.sync 	0;
	and.b32  	%r74, %r2, 992;
	setp.ne.s32 	%p7, %r74, 0;
	@%p7 bra 	$L__BB1_14;
	ld.shared.u32 	%r75, [%r8+256];
	ld.shared.u32 	%r76, [%r8];
	add.s32 	%r77, %r76, %r75;
	st.shared.u32 	[%r8], %r77;
	ld.shared.u32 	%r78, [%r9+256];
	ld.shared.u32 	%r79, [%r9];
	add.s32 	%r80, %r79, %r78;
	st.shared.u32 	[%r9], %r80;
$L__BB1_14:
	bar.sync 	0;
	setp.gt.u32 	%p8, %r2, 31;
	@%p8 bra 	$L__BB1_16;
	ld.shared.u32 	%r81, [%r8+128];
	ld.shared.u32 	%r82, [%r8];
	add.s32 	%r83, %r82, %r81;
	st.shared.u32 	[%r8], %r83;
	ld.shared.u32 	%r84, [%r9+128];
	ld.shared.u32 	%r85, [%r9];
	add.s32 	%r86, %r85, %r84;
	st.shared.u32 	[%r9], %r86;
$L__BB1_16:
	bar.sync 	0;
	setp.gt.u32 	%p9, %r2, 15;
	@%p9 bra 	$L__BB1_18;
	ld.shared.u32 	%r87, [%r8+64];
	ld.shared.u32 	%r88, [%r8];
	add.s32 	%r89, %r88, %r87;
	st.shared.u32 	[%r8], %r89;
	ld.shared.u32 	%r90, [%r9+64];
	ld.shared.u32 	%r91, [%r9];
	add.s32 	%r92, %r91, %r90;
	st.shared.u32 	[%r9], %r92;
$L__BB1_18:
	bar.sync 	0;
	setp.gt.u32 	%p10, %r2, 7;
	@%p10 bra 	$L__BB1_20;
	ld.shared.u32 	%r93, [%r8+32];
	ld.shared.u32 	%r94, [%r8];
	add.s32 	%r95, %r94, %r93;
	st.shared.u32 	[%r8], %r95;
	ld.shared.u32 	%r96, [%r9+32];
	ld.shared.u32 	%r97, [%r9];
	add.s32 	%r98, %r97, %r96;
	st.shared.u32 	[%r9], %r98;
$L__BB1_20:
	bar.sync 	0;
	setp.gt.u32 	%p11, %r2, 3;
	@%p11 bra 	$L__BB1_22;
	ld.shared.u32 	%r99, [%r8+16];
	ld.shared.u32 	%r100, [%r8];
	add.s32 	%r101, %r100, %r99;
	st.shared.u32 	[%r8], %r101;
	ld.shared.u32 	%r102, [%r9+16];
	ld.shared.u32 	%r103, [%r9];
	add.s32 	%r104, %r103, %r102;
	st.shared.u32 	[%r9], %r104;
$L__BB1_22:
	bar.sync 	0;
	setp.gt.u32 	%p12, %r2, 1;
	@%p12 bra 	$L__BB1_24;
	ld.shared.u32 	%r105, [%r8+8];
	ld.shared.u32 	%r106, [%r8];
	add.s32 	%r107, %r106, %r105;
	st.shared.u32 	[%r8], %r107;
	ld.shared.u32 	%r108, [%r9+8];
	ld.shared.u32 	%r109, [%r9];
	add.s32 	%r110, %r109, %r108;
	st.shared.u32 	[%r9], %r110;
$L__BB1_24:
	bar.sync 	0;
	setp.ne.s32 	%p13, %r2, 0;
	@%p13 bra 	$L__BB1_26;
	ld.shared.u32 	%r111, [_ZZ14cuda_kernel_b1iiPjS_S_S_S_iiiE3sum+4];
	ld.shared.u32 	%r112, [_ZZ14cuda_kernel_b1iiPjS_S_S_S_iiiE3sum];
	add.s32 	%r113, %r112, %r111;
	st.shared.u32 	[_ZZ14cuda_kernel_b1iiPjS_S_S_S_iiiE3sum], %r113;
	ld.shared.u32 	%r114, [_ZZ14cuda_kernel_b1iiPjS_S_S_S_iiiE4usum+4];
	ld.shared.u32 	%r115, [_ZZ14cuda_kernel_b1iiPjS_S_S_S_iiiE4usum];
	add.s32 	%r116, %r115, %r114;
	st.shared.u32 	[_ZZ14cuda_kernel_b1iiPjS_S_S_S_iiiE4usum], %r116;
$L__BB1_26:
	setp.ne.s32 	%p14, %r2, 0;
	bar.sync 	0;
	@%p14 bra 	$L__BB1_28;
	ld.shared.u32 	%r117, [_ZZ14cuda_kernel_b1iiPjS_S_S_S_iiiE3sum];
	cvta.to.global.u64 	%rd13, %rd1;
	mul.wide.u32 	%rd14, %r3, 4;
	add.s64 	%rd15, %rd13, %rd14;
	st.global.u32 	[%rd15], %r117;
	ld.shared.u32 	%r118, [_ZZ14cuda_kernel_b1iiPjS_S_S_S_iiiE4usum];
	cvta.to.global.u64 	%rd16, %rd2;
	add.s64 	%rd17, %rd16, %rd14;
	st.global.u32 	[%rd17], %r118;
$L__BB1_28:
	ret;

}
	// .globl	_Z14cuda_kernel_b2iiPjS_S_S_S_iS_iiiiiii
.visible .entry _Z14cuda_kernel_b2iiPjS_S_S_S_iS_iiiiiii(
	.param .u32 _Z14cuda_kernel_b2iiPjS_S_S_S_iS_iiiiiii_param_0,
	.param .u32 _Z14cuda_kernel_b2iiPjS_S_S_S_iS_iiiiiii_param_1,
	.param .u64 .ptr .align 1 _Z14cuda_kernel_b2iiPjS_S_S_S_iS_iiiiiii_param_2,
	.param .u64 .ptr .align 1 _Z14cuda_kernel_b2iiPjS_S_S_S_iS_iiiiiii_param_3,
	.param .u64 .ptr .align 1 _Z14cuda_kernel_b2iiPjS_S_S_S_iS_iiiiiii_param_4,
	.param .u64 .ptr .align 1 _Z14cuda_kernel_b2iiPjS_S_S_S_iS_iiiiiii_param_5,
	.param .u64 .ptr .align 1 _Z14cuda_kernel_b2iiPjS_S_S_S_iS_iiiiiii_param_6,
	.param .u32 _Z14cuda_kernel_b2iiPjS_S_S_S_iS_iiiiiii_param_7,
	.param .u64 .ptr .align 1 _Z14cuda_kernel_b2iiPjS_S_S_S_iS_iiiiiii_param_8,
	.param .u32 _Z14cuda_kernel_b2iiPjS_S_S_S_iS_iiiiiii_param_9,
	.param .u32 _Z14cuda_kernel_b2iiPjS_S_S_S_iS_iiiiiii_param_10,
	.param .u32 _Z14cuda_kernel_b2iiPjS_S_S_S_iS_iiiiiii_param_11,
	.param .u32 _Z14cuda_kernel_b2iiPjS_S_S_S_iS_iiiiiii_param_12,
	.param .u32 _Z14cuda_kernel_b2iiPjS_S_S_S_iS_iiiiiii_param_13,
	.param .u32 _Z14cuda_kernel_b2iiPjS_S_S_S_iS_iiiiiii_param_14,
	.param .u32 _Z14cuda_kernel_b2iiPjS_S_S_S_iS_iiiiiii_param_15
)
{
	.local .align 4 .b8 	__local_depot2[108];
	.reg .b64 	%SP;
	.reg .b64 	%SPL;
	.reg .pred 	%p<62>;
	.reg .b32 	%r<361>;
	.reg .b64 	%rd<111>;
	// demoted variable
	.shared .align 4 .b8 _ZZ14cuda_kernel_b2iiPjS_S_S_S_iS_iiiiiiiE4down[3840];
	// demoted variable
	.shared .align 4 .b8 _ZZ14cuda_kernel_b2iiPjS_S_S_S_iS_iiiiiiiE4left[3840];
	// demoted variable
	.shared .align 4 .b8 _ZZ14cuda_kernel_b2iiPjS_S_S_S_iS_iiiiiiiE5right[3840];
	// demoted variable
	.shared .align 4 .b8 _ZZ14cuda_kernel_b2iiPjS_S_S_S_iS_iiiiiiiE6bitmap[3840];
	// demoted variable
	.shared .align 4 .b8 _ZZ14cuda_kernel_b2iiPjS_S_S_S_iS_iiiiiiiE3sum[384];
	// demoted variable
	.shared .align 4 .b8 _ZZ14cuda_kernel_b2iiPjS_S_S_S_iS_iiiiiiiE4usum[384];
	mov.u64 	%SPL, __local_depot2;
	ld.param.u32 	%r123, [_Z14cuda_kernel_b2iiPjS_S_S_S_iS_iiiiiii_param_0];
	ld.param.u32 	%r124, [_Z14cuda_kernel_b2iiPjS_S_S_S_iS_iiiiiii_param_1];
	ld.param.u64 	%rd8, [_Z14cuda_kernel_b2iiPjS_S_S_S_iS_iiiiiii_param_2];
	ld.param.u64 	%rd9, [_Z14cuda_kernel_b2iiPjS_S_S_S_iS_iiiiiii_param_3];
	ld.param.u64 	%rd10, [_Z14cuda_kernel_b2iiPjS_S_S_S_iS_iiiiiii_param_4];
	ld.param.u64 	%rd7, [_Z14cuda_kernel_b2iiPjS_S_S_S_iS_iiiiiii_param_6];
	ld.param.u32 	%r132, [_Z14cuda_kernel_b2iiPjS_S_S_S_iS_iiiiiii_param_7];
	ld.param.u64 	%rd11, [_Z14cuda_kernel_b2iiPjS_S_S_S_iS_iiiiiii_param_8];
	ld.param.u32 	%r125, [_Z14cuda_kernel_b2iiPjS_S_S_S_iS_iiiiiii_param_9];
	ld.param.u32 	%r126, [_Z14cuda_kernel_b2iiPjS_S_S_S_iS_iiiiiii_param_10];
	ld.param.u32 	%r127, [_Z14cuda_kernel_b2iiPjS_S_S_S_iS_iiiiiii_param_11];
	ld.param.u32 	%r128, [_Z14cuda_kernel_b2iiPjS_S_S_S_iS_iiiiiii_param_12];
	ld.param.u32 	%r129, [_Z14cuda_kernel_b2iiPjS_S_S_S_iS_iiiiiii_param_13];
	ld.param.u32 	%r130, [_Z14cuda_kernel_b2iiPjS_S_S_S_iS_iiiiiii_param_14];
	ld.param.u32 	%r131, [_Z14cuda_kernel_b2iiPjS_S_S_S_iS_iiiiiii_param_15];
	cvta.to.global.u64 	%rd1, %rd11;
	cvta.to.global.u64 	%rd12, %rd10;
	cvta.to.global.u64 	%rd13, %rd9;
	cvta.to.global.u64 	%rd14, %rd8;
	add.u64 	%rd2, %SPL, 0;
	mov.b32 	%r133, -1;
	shl.b32 	%r134, %r133, %r123;
	not.b32 	%r1, %r134;
	mov.u32 	%r2, %tid.x;
	mov.u32 	%r3, %ctaid.x;
	mov.u32 	%r135, %ntid.x;
	mad.lo.s32 	%r4, %r3, %r135, %r2;
	mul.wide.u32 	%rd16, %r4, 4;
	add.s64 	%rd17, %rd14, %rd16;
	ld.global.u32 	%r136, [%rd17];
	mul.lo.s32 	%r137, %r2, 40;
	mov.u32 	%r138, _ZZ14cuda_kernel_b2iiPjS_S_S_S_iS_iiiiiiiE4down;
	add.s32 	%r5, %r138, %r137;
	st.shared.u32 	[%r5], %r136;
	add.s64 	%rd18, %rd13, %rd16;
	ld.global.u32 	%r139, [%rd18];
	mov.u32 	%r140, _ZZ14cuda_kernel_b2iiPjS_S_S_S_iS_iiiiiiiE4left;
	add.s32 	%r6, %r140, %r137;
	st.shared.u32 	[%r6], %r139;
	add.s64 	%rd19, %rd12, %rd16;
	ld.global.u32 	%r141, [%rd19];
	mov.u32 	%r142, _ZZ14cuda_kernel_b2iiPjS_S_S_S_iS_iiiiiiiE5right;
	add.s32 	%r7, %r142, %r137;
	st.shared.u32 	[%r7], %r141;
	or.b32  	%r143, %r139, %r136;
	or.b32  	%r144, %r143, %r141;
	not.b32 	%r145, %r144;
	and.b32  	%r146, %r145, %r1;
	mov.u32 	%r147, _ZZ14cuda_kernel_b2iiPjS_S_S_S_iS_iiiiiiiE6bitmap;
	add.s32 	%r8, %r147, %r137;
	st.shared.u32 	[%r8], %r146;
	setp.ge.u32 	%p1, %r4, %r132;
	shl.b32 	%r148, %r2, 2;
	mov.u32 	%r149, _ZZ14cuda_kernel_b2iiPjS_S_S_S_iS_iiiiiiiE3sum;
	add.s32 	%r9, %r149, %r148;
	mov.u32 	%r150, _ZZ14cuda_kernel_b2iiPjS_S_S_S_iS_iiiiiiiE4usum;
	add.s32 	%r10, %r150, %r148;
	@%p1 bra 	$L__BB2_76;
	setp.lt.s32 	%p2, %r125, 1;
	@%p2 bra 	$L__BB2_14;
	mul.lo.s32 	%r11, %r125, %r4;
	and.b32  	%r12, %r125, 15;
	setp.lt.u32 	%p3, %r125, 16;
	mov.b32 	%r321, 0;
	@%p3 bra 	$L__BB2_5;
	and.b32  	%r321, %r125, 2147483632;
	mov.b32 	%r350, 0;
$L__BB2_4:
	.pragma "nounroll";
	add.s32 	%r154, %r350, %r11;
	mul.wide.u32 	%rd20, %r154, 4;
	add.s64 	%rd21, %rd1, %rd20;
	ld.global.u32 	%r155, [%rd21];
	mul.wide.u32 	%rd22, %r350, 4;
	add.s64 	%rd23, %rd2, %rd22;
	st.local.u32 	[%rd23], %r155;
	add.s32 	%r156, %r154, 1;
	mul.wide.u32 	%rd24, %r156, 4;
	add.s64 	%rd25, %rd1, %rd24;
	ld.global.u32 	%r157, [%rd25];
	st.local.u32 	[%rd23+4], %r157;
	add.s32 	%r158, %r154, 2;
	mul.wide.u32 	%rd26, %r158, 4;
	add.s64 	%rd27, %rd1, %rd26;
	ld.global.u32 	%r159, [%rd27];
	st.local.u32 	[%rd23+8], %r159;
	add.s32 	%r160, %r154, 3;
	mul.wide.u32 	%rd28, %r160, 4;
	add.s64 	%rd29, %rd1, %rd28;
	ld.global.u32 	%r161, [%rd29];
	st.local.u32 	[%rd23+12], %r161;
	add.s32 	%r162, %r154, 4;
	mul.wide.u32 	%rd30, %r162, 4;
	add.s64 	%rd31, %rd1, %rd30;
	ld.global.u32 	%r163, [%rd31];
	st.local.u32 	[%rd23+16], %r163;
	add.s32 	%r164, %r154, 5;
	mul.wide.u32 	%rd32, %r164, 4;
	add.s64 	%rd33, %rd1, %rd32;
	ld.global.u32 	%r165, [%rd33];
	st.local.u32 	[%rd23+20], %r165;
	add.s32 	%r166, %r154, 6;
	mul.wide.u32 	%rd34, %r166, 4;
	add.s64 	%rd35, %rd1, %rd34;
	ld.global.u32 	%r167, [%rd35];
	st.local.u32 	[%rd23+24], %r167;
	add.s32 	%r168, %r154, 7;
	mul.wide.u32 	%rd36, %r168, 4;
	add.s64 	%rd37, %rd1, %rd36;
	ld.global.u32 	%r169, [%rd37];
	st.local.u32 	[%rd23+28], %r169;
	add.s32 	%r170, %r154, 8;
	mul.wide.u32 	%rd38, %r170, 4;
	add.s64 	%rd39, %rd1, %rd38;
	ld.global.u32 	%r171, [%rd39];
	st.local.u32 	[%rd23+32], %r171;
	add.s32 	%r172, %r154, 9;
	mul.wide.u32 	%rd40, %r172, 4;
	add.s64 	%rd41, %rd1, %rd40;
	ld.global.u32 	%r173, [%rd41];
	st.local.u32 	[%rd23+36], %r173;
	add.s32 	%r174, %r154, 10;
	mul.wide.u32 	%rd42, %r174, 4;
	add.s64 	%rd43, %rd1, %rd42;
	ld.global.u32 	%r175, [%rd43];
	st.local.u32 	[%rd23+40], %r175;
	add.s32 	%r176, %r154, 11;
	mul.wide.u32 	%rd44, %r176, 4;
	add.s64 	%rd45, %rd1, %rd44;
	ld.global.u32 	%r177, [%rd45];
	st.local.u32 	[%rd23+44], %r177;
	add.s32 	%r178, %r154, 12;
	mul.wide.u32 	%rd46, %r178, 4;
	add.s64 	%rd47, %rd1, %rd46;
	ld.global.u32 	%r179, [%rd47];
	st.local.u32 	[%rd23+48], %r179;
	add.s32 	%r180, %r154, 13;
	mul.wide.u32 	%rd48, %r180, 4;
	add.s64 	%rd49, %rd1, %rd48;
	ld.global.u32 	%r181, [%rd49];
	st.local.u32 	[%rd23+52], %r181;
	add.s32 	%r182, %r154, 14;
	mul.wide.u32 	%rd50, %r182, 4;
	add.s64 	%rd51, %rd1, %rd50;
	ld.global.u32 	%r183, [%rd51];
	st.local.u32 	[%rd23+56], %r183;
	add.s32 	%r184, %r154, 15;
	mul.wide.u32 	%rd52, %r184, 4;
	add.s64 	%rd53, %rd1, %rd52;
	ld.global.u32 	%r185, [%rd53];
	st.local.u32 	[%rd23+60], %r185;
	add.s32 	%r350, %r350, 16;
	setp.eq.s32 	%p4, %r350, %r321;
	@%p4 bra 	$L__BB2_5;
	bra.uni 	$L__BB2_4;
$L__BB2_5:
	setp.eq.s32 	%p5, %r12, 0;
	@%p5 bra 	$L__BB2_14;
	and.b32  	%r15, %r125, 7;
	setp.lt.u32 	%p6, %r12, 8;
	@%p6 bra 	$L__BB2_8;
	add.s32 	%r186, %r321, %r11;
	mul.wide.u32 	%rd54, %r186, 4;
	add.s64 	%rd55, %rd1, %rd54;
	ld.global.u32 	%r187, [%rd55];
	mul.wide.u32 	%rd56, %r321, 4;
	add.s64 	%rd57, %rd2, %rd56;
	st.local.u32 	[%rd57], %r187;
	add.s32 	%r188, %r186, 1;
	mul.wide.u32 	%rd58, %r188, 4;
	add.s64 	%rd59, %rd1, %rd58;
	ld.global.u32 	%r189, [%rd59];
	st.local.u32 	[%rd57+4], %r189;
	add.s32 	%r190, %r186, 2;
	mul.wide.u32 	%rd60, %r190, 4;
	add.s64 	%rd61, %rd1, %rd60;
	ld.global.u32 	%r191, [%rd61];
	st.local.u32 	[%rd57+8], %r191;
	add.s32 	%r192, %r186, 3;
	mul.wide.u32 	%rd62, %r192, 4;
	add.s64 	%rd63, %rd1, %rd62;
	ld.global.u32 	%r193, [%rd63];
	st.local.u32 	[%rd57+12], %r193;
	add.s32 	%r194, %r186, 4;
	mul.wide.u32 	%rd64, %r194, 4;
	add.s64 	%rd65, %rd1, %rd64;
	ld.global.u32 	%r195, [%rd65];
	st.local.u32 	[%rd57+16], %r195;
	add.s32 	%r196, %r186, 5;
	mul.wide.u32 	%rd66, %r196, 4;
	add.s64 	%rd67, %rd1, %rd66;
	ld.global.u32 	%r197, [%rd67];
	st.local.u32 	[%rd57+20], %r197;
	add.s32 	%r198, %r186, 6;
	mul.wide.u32 	%rd68, %r198, 4;
	add.s64 	%rd69, %rd1, %rd68;
	ld.global.u32 	%r199, [%rd69];
	st.local.u32 	[%rd57+24], %r199;
	add.s32 	%r200, %r186, 7;
	mul.wide.u32 	%rd70, %r200, 4;
	add.s64 	%rd71, %rd1, %rd70;
	ld.global.u32 	%r201, [%rd71];
	st.local.u32 	[%rd57+28], %r201;
	add.s32 	%r321, %r321, 8;
$L__BB2_8:
	setp.eq.s32 	%p7, %r15, 0;
	@%p7 bra 	$L__BB2_14;
	and.b32  	%r18, %r125, 3;
	setp.lt.u32 	%p8, %r15, 4;
	@%p8 bra 	$L__BB2_11;
	add.s32 	%r202, %r321, %r11;
	mul.wide.u32 	%rd72, %r202, 4;
	add.s64 	%rd73, %rd1, %rd72;
	ld.global.u32 	%r203, [%rd73];
	mul.wide.u32 	%rd74, %r321, 4;
	add.s64 	%rd75, %rd2, %rd74;
	st.local.u32 	[%rd75], %r203;
	add.s32 	%r204, %r202, 1;
	mul.wide.u32 	%rd76, %r204, 4;
	add.s64 	%rd77, %rd1, %rd76;
	ld.global.u32 	%r205, [%rd77];
	st.local.u32 	[%rd75+4], %r205;
	add.s32 	%r206, %r202, 2;
	mul.wide.u32 	%rd78, %r206, 4;
	add.s64 	%rd79, %rd1, %rd78;
	ld.global.u32 	%r207, [%rd79];
	st.local.u32 	[%rd75+8], %r207;
	add.s32 	%r208, %r202, 3;
	mul.wide.u32 	%rd80, %r208, 4;
	add.s64 	%rd81, %rd1, %rd80;
	ld.global.u32 	%r209, [%rd81];
	st.local.u32 	[%rd75+12], %r209;
	add.s32 	%r321, %r321, 4;
$L__BB2_11:
	setp.eq.s32 	%p9, %r18, 0;
	@%p9 bra 	$L__BB2_14;
	mov.b32 	%r325, 0;
$L__BB2_13:
	.pragma "nounroll";
	add.s32 	%r211, %r321, %r11;
	mul.wide.u32 	%rd82, %r211, 4;
	add.s64 	%rd83, %rd1, %rd82;
	ld.global.u32 	%r212, [%rd83];
	mul.wide.u32 	%rd84, %r321, 4;
	add.s64 	%rd85, %rd2, %rd84;
	st.local.u32 	[%rd85], %r212;
	add.s32 	%r321, %r321, 1;
	add.s32 	%r325, %r325, 1;
	setp.ne.s32 	%p10, %r325, %r18;
	@%p10 bra 	$L__BB2_13;
$L__BB2_14:
	not.b32 	%r25, %r128;
	mul.wide.s32 	%rd86, %r127, 4;
	add.s64 	%rd3, %rd2, %rd86;
	setp.gt.s32 	%p11, %r123, 1;
	mul.wide.s32 	%rd87, %r123, 4;
	add.s64 	%rd4, %rd2, %rd87;
	mul.wide.s32 	%rd88, %r126, 4;
	add.s64 	%rd5, %rd2, %rd88;
	@%p11 bra 	$L__BB2_18;
	mov.b32 	%r358, 0;
	mov.u32 	%r348, %r358;
	mov.u32 	%r347, %r358;
$L__BB2_16:
	shl.b32 	%r214, %r358, 2;
	add.s32 	%r95, %r8, %r214;
	ld.shared.u32 	%r354, [%r95];
	add.s32 	%r97, %r5, %r214;
	ld.shared.u32 	%r98, [%r97];
	setp.ne.s32 	%p12, %r354, 0;
	@%p12 bra 	$L__BB2_60;
	add.s32 	%r358, %r358, -1;
	bra.uni 	$L__BB2_74;
$L__BB2_18:
	add.s32 	%r26, %r123, -1;
	add.s32 	%r27, %r123, -2;
	mov.b32 	%r349, 0;
	mov.u32 	%r348, %r349;
	mov.u32 	%r347, %r349;
$L__BB2_19:
	shl.b32 	%r234, %r349, 2;
	add.s32 	%r31, %r8, %r234;
	ld.shared.u32 	%r329, [%r31];
	add.s32 	%r33, %r5, %r234;
	ld.shared.u32 	%r34, [%r33];
	setp.eq.s32 	%p23, %r329, 0;
	@%p23 bra 	$L__BB2_56;
	shl.b32 	%r235, %r349, 2;
	add.s32 	%r35, %r6, %r235;
	ld.shared.u32 	%r36, [%r35];
	add.s32 	%r37, %r7, %r235;
	ld.shared.u32 	%r38, [%r37];
	add.s32 	%r39, %r349, %r125;
	setp.lt.s32 	%p24, %r39, %r126;
	@%p24 bra 	$L__BB2_25;
	setp.ne.s32 	%p25, %r39, %r127;
	@%p25 bra 	$L__BB2_26;
	and.b32  	%r40, %r34, %r128;
	setp.eq.s32 	%p26, %r40, 0;
	@%p26 bra 	$L__BB2_24;
	setp.eq.s32 	%p27, %r40, %r128;
	selp.b32 	%r236, -1, %r128, %p27;
	and.b32  	%r329, %r329, %r236;
	bra.uni 	$L__BB2_26;
$L__BB2_24:
	add.s32 	%r349, %r349, -1;
	bra.uni 	$L__BB2_57;
$L__BB2_25:
	and.b32  	%r329, %r329, %r25;
$L__BB2_26:
	neg.s32 	%r237, %r329;
	and.b32  	%r45, %r329, %r237;
	mul.wide.s32 	%rd91, %r39, 4;
	add.s64 	%rd92, %rd2, %rd91;
	st.local.u32 	[%rd92], %r45;
	xor.b32  	%r238, %r329, %r45;
	st.shared.u32 	[%r31], %r238;
	and.b32  	%r239, %r45, %r1;
	setp.eq.s32 	%p28, %r239, 0;
	@%p28 bra 	$L__BB2_55;
	add.s32 	%r46, %r349, 1;
	setp.eq.s32 	%p29, %r46, %r124;
	@%p29 bra 	$L__BB2_29;
	or.b32  	%r240, %r45, %r34;
	st.shared.u32 	[%r33+4], %r240;
	or.b32  	%r241, %r45, %r36;
	shl.b32 	%r242, %r241, 1;
	st.shared.u32 	[%r35+4], %r242;
	or.b32  	%r243, %r45, %r38;
	shr.u32 	%r244, %r243, 1;
	st.shared.u32 	[%r37+4], %r244;
	or.b32  	%r245, %r242, %r240;
	or.b32  	%r246, %r245, %r244;
	not.b32 	%r247, %r246;
	and.b32  	%r248, %r247, %r1;
	st.shared.u32 	[%r31+4], %r248;
	mov.u32 	%r349, %r46;
	bra.uni 	$L__BB2_57;
$L__BB2_29:
	and.b32  	%r249, %r329, %r129;
	setp.ne.s32 	%p30, %r249, 0;
	@%p30 bra 	$L__BB2_57;
	ld.local.u32 	%r250, [%rd3];
	setp.ne.s32 	%p31, %r250, 1;
	ld.local.u32 	%r47, [%rd4+-4];
	@%p31 bra 	$L__BB2_39;
	mov.b32 	%r331, 1;
	mov.b32 	%r330, 2;
$L__BB2_32:
	mul.wide.u32 	%rd93, %r331, 4;
	add.s64 	%rd94, %rd2, %rd93;
	setp.eq.s32 	%p32, %r47, %r330;
	ld.local.u32 	%r50, [%rd94];
	mov.b32 	%r334, 1;
	@%p32 bra 	$L__BB2_36;
	mov.b32 	%r334, 1;
	mov.u32 	%r332, %r26;
$L__BB2_34:
	setp.lt.u32 	%p33, %r50, %r334;
	@%p33 bra 	$L__BB2_36;
	shl.b32 	%r334, %r334, 1;
	mul.wide.s32 	%rd95, %r332, 4;
	add.s64 	%rd96, %rd2, %rd95;
	ld.local.u32 	%r255, [%rd96+-4];
	setp.ne.s32 	%p34, %r255, %r330;
	add.s32 	%r332, %r332, -1;
	@%p34 bra 	$L__BB2_34;
$L__BB2_36:
	setp.gt.u32 	%p35, %r50, %r334;
	mov.b32 	%r345, 0;
	mov.u32 	%r346, %r345;
	@%p35 bra 	$L__BB2_54;
	setp.lt.u32 	%p36, %r50, %r334;
	@%p36 bra 	$L__BB2_39;
	add.s32 	%r331, %r331, 1;
	shl.b32 	%r330, %r330, 1;
	setp.eq.s32 	%p37, %r331, %r123;
	mov.b32 	%r346, 2;
	mov.b32 	%r345, 1;
	@%p37 bra 	$L__BB2_54;
	bra.uni 	$L__BB2_32;
$L__BB2_39:
	setp.ne.s32 	%p38, %r47, %r131;
	@%p38 bra 	$L__BB2_58;
	mov.b32 	%r336, 1;
	mov.u32 	%r335, %r27;
$L__BB2_41:
	mul.wide.u32 	%rd97, %r336, 4;
	add.s64 	%rd98, %rd2, %rd97;
	mul.wide.s32 	%rd99, %r335, 4;
	add.s64 	%rd100, %rd2, %rd99;
	ld.local.u32 	%r60, [%rd100];
	setp.eq.s32 	%p39, %r60, %r130;
	ld.local.u32 	%r61, [%rd98];
	mov.b32 	%r339, 1;
	@%p39 bra 	$L__BB2_45;
	mov.b32 	%r339, 1;
	mov.u32 	%r338, %r130;
$L__BB2_43:
	setp.lt.u32 	%p40, %r61, %r339;
	@%p40 bra 	$L__BB2_45;
	shl.b32 	%r339, %r339, 1;
	shr.s32 	%r338, %r338, 1;
	setp.ne.s32 	%p41, %r60, %r338;
	@%p41 bra 	$L__BB2_43;
$L__BB2_45:
	setp.gt.u32 	%p42, %r61, %r339;
	mov.b32 	%r345, 0;
	mov.u32 	%r346, %r345;
	@%p42 bra 	$L__BB2_54;
	setp.lt.u32 	%p43, %r61, %r339;
	@%p43 bra 	$L__BB2_58;
	add.s32 	%r336, %r336, 1;
	add.s32 	%r335, %r335, -1;
	setp.eq.s32 	%p44, %r336, %r123;
	mov.b32 	%r346, 4;
	mov.b32 	%r345, 1;
	@%p44 bra 	$L__BB2_54;
	bra.uni 	$L__BB2_41;
$L__BB2_48:
	shr.s32 	%r340, %r340, 1;
	mul.wide.u32 	%rd101, %r341, 4;
	add.s64 	%rd102, %rd2, %rd101;
	setp.eq.s32 	%p46, %r89, %r340;
	ld.local.u32 	%r72, [%rd102];
	mov.b32 	%r344, 1;
	@%p46 bra 	$L__BB2_52;
	mov.b32 	%r343, 0;
	mov.b32 	%r344, 1;
$L__BB2_50:
	setp.lt.u32 	%p47, %r72, %r344;
	@%p47 bra 	$L__BB2_52;
	shl.b32 	%r344, %r344, 1;
	add.s32 	%r76, %r343, 1;
	mul.wide.u32 	%rd103, %r343, 4;
	add.s64 	%rd104, %rd2, %rd103;
	ld.local.u32 	%r272, [%rd104+4];
	setp.ne.s32 	%p48, %r272, %r340;
	mov.u32 	%r343, %r76;
	@%p48 bra 	$L__BB2_50;
$L__BB2_52:
	setp.gt.u32 	%p49, %r72, %r344;
	mov.b32 	%r345, 0;
	mov.u32 	%r346, %r345;
	@%p49 bra 	$L__BB2_54;
	setp.ge.u32 	%p50, %r72, %r344;
	add.s32 	%r341, %r341, 1;
	setp.lt.s32 	%p51, %r341, %r123;
	and.pred  	%p52, %p50, %p51;
	mov.b32 	%r345, 1;
	mov.u32 	%r346, %r266;
	@%p52 bra 	$L__BB2_48;
$L__BB2_54:
	add.s32 	%r347, %r346, %r347;
	add.s32 	%r348, %r345, %r348;
	add.s32 	%r349, %r349, -1;
	bra.uni 	$L__BB2_57;
$L__BB2_55:
	add.s32 	%r349, %r349, -1;
	bra.uni 	$L__BB2_57;
$L__BB2_56:
	add.s32 	%r349, %r349, -1;
$L__BB2_57:
	setp.gt.s32 	%p53, %r349, -1;
	@%p53 bra 	$L__BB2_19;
	bra.uni 	$L__BB2_75;
$L__BB2_58:
	ld.local.u32 	%r267, [%rd5];
	setp.eq.s32 	%p45, %r267, %r130;
	mov.b32 	%r266, 8;
	mov.b32 	%r345, 1;
	mov.u32 	%r346, %r266;
	@%p45 bra 	$L__BB2_59;
	bra.uni 	$L__BB2_54;
$L__BB2_59:
	ld.local.u32 	%r89, [%rd2];
	mov.b32 	%r341, 1;
	mov.u32 	%r340, %r130;
	bra.uni 	$L__BB2_48;
$L__BB2_60:
	add.s32 	%r100, %r6, %r214;
	ld.shared.u32 	%r101, [%r100];
	add.s32 	%r102, %r7, %r214;
	ld.shared.u32 	%r103, [%r102];
	add.s32 	%r104, %r358, %r125;
	setp.ge.s32 	%p13, %r104, %r126;
	@%p13 bra 	$L__BB2_62;
	and.b32  	%r354, %r354, %r25;
	bra.uni 	$L__BB2_66;
$L__BB2_62:
	setp.ne.s32 	%p14, %r104, %r127;
	@%p14 bra 	$L__BB2_66;
	and.b32  	%r106, %r98, %r128;
	setp.ne.s32 	%p15, %r106, 0;
	@%p15 bra 	$L__BB2_65;
	add.s32 	%r358, %r358, -1;
	bra.uni 	$L__BB2_74;
$L__BB2_65:
	setp.eq.s32 	%p16, %r106, %r128;
	selp.b32 	%r216, -1, %r128, %p16;
	and.b32  	%r354, %r354, %r216;
$L__BB2_66:
	neg.s32 	%r217, %r354;
	and.b32  	%r110, %r354, %r217;
	mul.wide.s32 	%rd89, %r104, 4;
	add.s64 	%rd90, %rd2, %rd89;
	st.local.u32 	[%rd90], %r110;
	xor.b32  	%r218, %r354, %r110;
	st.shared.u32 	[%r95], %r218;
	and.b32  	%r219, %r110, %r1;
	setp.eq.s32 	%p17, %r219, 0;
	@%p17 bra 	$L__BB2_73;
	add.s32 	%r111, %r358, 1;
	setp.ne.s32 	%p18, %r111, %r124;
	@%p18 bra 	$L__BB2_72;
	and.b32  	%r229, %r354, %r129;
	setp.ne.s32 	%p19, %r229, 0;
	@%p19 bra 	$L__BB2_74;
	ld.local.u32 	%r231, [%rd3];
	setp.eq.s32 	%p20, %r231, 1;
	mov.b32 	%r355, 2;
	@%p20 bra 	$L__BB2_71;
	ld.local.u32 	%r232, [%rd4+-4];
	setp.eq.s32 	%p21, %r232, %r131;
	selp.b32 	%r355, 4, 8, %p21;
$L__BB2_71:
	add.s32 	%r347, %r355, %r347;
	add.s32 	%r348, %r348, 1;
	add.s32 	%r358, %r358, -1;
	bra.uni 	$L__BB2_74;
$L__BB2_72:
	or.b32  	%r220, %r110, %r98;
	st.shared.u32 	[%r97+4], %r220;
	or.b32  	%r221, %r110, %r101;
	shl.b32 	%r222, %r221, 1;
	st.shared.u32 	[%r100+4], %r222;
	or.b32  	%r223, %r110, %r103;
	shr.u32 	%r224, %r223, 1;
	st.shared.u32 	[%r102+4], %r224;
	or.b32  	%r225, %r222, %r220;
	or.b32  	%r226, %r225, %r224;
	not.b32 	%r227, %r226;
	and.b32  	%r228, %r227, %r1;
	st.shared.u32 	[%r95+4], %r228;
	mov.u32 	%r358, %r111;
	bra.uni 	$L__BB2_74;
$L__BB2_73:
	add.s32 	%r358, %r358, -1;
$L__BB2_74:
	setp.gt.s32 	%p22, %r358, -1;
	@%p22 bra 	$L__BB2_16;
$L__BB2_75:
	st.shared.u32 	[%r9], %r347;
	st.shared.u32 	[%r10], %r348;
	bra.uni 	$L__BB2_77;
$L__BB2_76:
	mov.b32 	%r151, 0;
	st.shared.u32 	[%r9], %r151;
	st.shared.u32 	[%r10], %r151;
$L__BB2_77:
	bar.sync 	0;
	and.b32  	%r276, %r2, 992;
	setp.ne.s32 	%p54, %r276, 0;
	@%p54 bra 	$L__BB2_79;
	ld.shared.u32 	%r277, [%r9+256];
	ld.shared.u32 	%r278, [%r9];
	add.s32 	%r279, %r278, %r277;
	st.shared.u32 	[%r9], %r279;
	ld.shared.u32 	%r280, [%r10+256];
	ld.shared.u32 	%r281, [%r10];
	add.s32 	%r282, %r281, %r280;
	st.shared.u32 	[%r10], %r282;
$L__BB2_79:
	bar.sync 	0;
	setp.gt.u32 	%p55, %r2, 31;
	@%p55 bra 	$L__BB2_81;
	ld.shared.u32 	%r283, [%r9+128];
	ld.shared.u32 	%r284, [%r9];
	add.s32 	%r285, %r284, %r283;
	st.shared.u32 	[%r9], %r285;
	ld.shared.u32 	%r286, [%r10+128];
	ld.shared.u32 	%r287, [%r10];
	add.s32 	%r288, %r287, %r286;
	st.shared.u32 	[%r10], %r288;
$L__BB2_81:
	bar.sync 	0;
	setp.gt.u32 	%p56, %r2, 15;
	@%p56 bra 	$L__BB2_83;
	ld.shared.u32 	%r289, [%r9+64];
	ld.shared.u32 	%r290, [%r9];
	add.s32 	%r291, %r290, %r289;
	st.shared.u32 	[%r9], %r291;
	ld.shared.u32 	%r292, [%r10+64];
	ld.shared.u32 	%r293, [%r10];
	add.s32 	%r294, %r293, %r292;
	st.shared.u32 	[%r10], %r294;
$L__BB2_83:
	bar.sync 	0;
	setp.gt.u32 	%p57, %r2, 7;
	@%p57 bra 	$L__BB2_85;
	ld.shared.u32 	%r295, [%r9+32];
	ld.shared.u32 	%r296, [%r9];
	add.s32 	%r297, %r296, %r295;
	st.shared.u32 	[%r9], %r297;
	ld.shared.u32 	%r298, [%r10+32];
	ld.shared.u32 	%r299, [%r10];
	add.s32 	%r300, %r299, %r298;
	st.shared.u32 	[%r10], %r300;
$L__BB2_85:
	bar.sync 	0;
	setp.gt.u32 	%p58, %r2, 3;
	@%p58 bra 	$L__BB2_87;
	ld.shared.u32 	%r301, [%r9+16];
	ld.shared.u32 	%r302, [%r9];
	add.s32 	%r303, %r302, %r301;
	st.shared.u32 	[%r9], %r303;
	ld.shared.u32 	%r304, [%r10+16];
	ld.shared.u32 	%r305, [%r10];
	add.s32 	%r306, %r305, %r304;
	st.shared.u32 	[%r10], %r306;
$L__BB2_87:
	bar.sync 	0;
	setp.gt.u32 	%p59, %r2, 1;
	@%p59 bra 	$L__BB2_89;
	ld.shared.u32 	%r307, [%r9+8];
	ld.shared.u32 	%r308, [%r9];
	add.s32 	%r309, %r308, %r307;
	st.shared.u32 	[%r9], %r309;
	ld.shared.u32 	%r310, [%r10+8];
	ld.shared.u32 	%r311, [%r10];
	add.s32 	%r312, %r311, %r310;
	st.shared.u32 	[%r10], %r312;
$L__BB2_89:
	bar.sync 	0;
	setp.ne.s32 	%p60, %r2, 0;
	@%p60 bra 	$L__BB2_91;
	ld.shared.u32 	%r313, [_ZZ14cuda_kernel_b2iiPjS_S_S_S_iS_iiiiiiiE3sum+4];
	ld.shared.u32 	%r314, [_ZZ14cuda_kernel_b2iiPjS_S_S_S_iS_iiiiiiiE3sum];
	add.s32 	%r315, %r314, %r313;
	st.shared.u32 	[_ZZ14cuda_kernel_b2iiPjS_S_S_S_iS_iiiiiiiE3sum], %r315;
	ld.shared.u32 	%r316, [_ZZ14cuda_kernel_b2iiPjS_S_S_S_iS_iiiiiiiE4usum+4];
	ld.shared.u32 	%r317, [_ZZ14cuda_kernel_b2iiPjS_S_S_S_iS_iiiiiiiE4usum];
	add.s32 	%r318, %r317, %r316;
	st.shared.u32 	[_ZZ14cuda_kernel_b2iiPjS_S_S_S_iS_iiiiiiiE4usum], %r318;
$L__BB2_91:
	setp.ne.s32 	%p61, %r2, 0;
	bar.sync 	0;
	@%p61 bra 	$L__BB2_93;
	ld.param.u64 	%rd110, [_Z14cuda_kernel_b2iiPjS_S_S_S_iS_iiiiiii_param_5];
	ld.shared.u32 	%r319, [_ZZ14cuda_kernel_b2iiPjS_S_S_S_iS_iiiiiiiE3sum];
	cvta.to.global.u64 	%rd105, %rd110;
	mul.wide.u32 	%rd106, %r3, 4;
	add.s64 	%rd107, %rd105, %rd106;
	st.global.u32 	[%rd107], %r319;
	ld.shared.u32 	%r320, [_ZZ14cuda_kernel_b2iiPjS_S_S_S_iS_iiiiiiiE4usum];
	cvta.to.global.u64 	%rd108, %rd7;
	add.s64 	%rd109, %rd108, %rd106;
	st.global.u32 	[%rd109], %r320;
$L__BB2_93:
	ret;

}


// ===== COMPILED SASS (sm_100) =====

	.target	sm_100

	.elftype	@"ET_EXEC"


//--------------------- .note.nv.tkinfo           --------------------------
	.section	.note.nv.tkinfo,"",@"SHT_NOTE"
	.sectionflags	@"SHF_NOTE_NV_TKINFO"
	.tkinfo
        /*0018*/ 	.word	0x00000002
        /*0030*/ 	.string	""
        /*0030*/ 	.string	"ptxas"
        /*0030*/ 	.string	"Cuda compilation tools, release 13.0, V13.0.88"
        /*0030*/ 	.string	"Build cuda_13.0.r13.0/compiler.36424714_0"
        /*0030*/ 	.string	"-arch sm_100 -m 64 "



//--------------------- .note.nv.cuinfo           --------------------------
	.section	.note.nv.cuinfo,"",@"SHT_NOTE"
	.sectionflags	@"SHF_NOTE_NV_CUINFO"
        /*0018*/ 	.short	0x0002
        /*001a*/ 	.short	0x0064
        /*001c*/ 	.short	0x0082
	.zero		2


//--------------------- .nv.info                  --------------------------
	.section	.nv.info,"",@"SHT_CUDA_INFO"
	.align	4


	//----- nvinfo : EIATTR_REGCOUNT
	.align		4
        /*0000*/ 	.byte	0x04, 0x2f
        /*0002*/ 	.short	(.L_1 - .L_0)
	.align		4
.L_0:
        /*0004*/ 	.word	index@(_Z16sgpu_cuda_kerneliiPjS_S_S_i)
        /*0008*/ 	.word	0x00000016


	//----- nvinfo : EIATTR_FRAME_SIZE
	.align		4
.L_1:
        /*000c*/ 	.byte	0x04, 0x11
        /*000e*/ 	.short	(.L_3 - .L_2)
	.align		4
.L_2:
        /*0010*/ 	.word	index@(_Z16sgpu_cuda_kerneliiPjS_S_S_i)
        /*0014*/ 	.word	0x00000000


	//----- nvinfo : EIATTR_REGCOUNT
	.align		4
.L_3:
        /*0018*/ 	.byte	0x04, 0x2f
        /*001a*/ 	.short	(.L_5 - .L_4)
	.align		4
.L_4:
        /*001c*/ 	.word	index@(_Z14cuda_kernel_b1iiPjS_S_S_S_iii)
        /*0020*/ 	.word	0x00000018


	//----- nvinfo : EIATTR_FRAME_SIZE
	.align		4
.L_5:
        /*0024*/ 	.byte	0x04, 0x11
        /*0026*/ 	.short	(.L_7 - .L_6)
	.align		4
.L_6:
        /*0028*/ 	.word	index@(_Z14cuda_kernel_b1iiPjS_S_S_S_iii)
        /*002c*/ 	.word	0x00000000


	//----- nvinfo : EIATTR_REGCOUNT
	.align		4
.L_7:
        /*0030*/ 	.byte	0x04, 0x2f
        /*0032*/ 	.short	(.L_9 - .L_8)
	.align		4
.L_8:
        /*0034*/ 	.word	index@(_Z14cuda_kernel_b2iiPjS_S_S_S_iS_iiiiiii)
        /*0038*/ 	.word	0x00000020


	//----- nvinfo : EIATTR_FRAME_SIZE
	.align		4
.L_9:
        /*003c*/ 	.byte	0x04, 0x11
        /*003e*/ 	.short	(.L_11 - .L_10)
	.align		4
.L_10:
        /*0040*/ 	.word	index@(_Z14cuda_kernel_b2iiPjS_S_S_S_iS_iiiiiii)
        /*0044*/ 	.word	0x00000070


	//----- nvinfo : EIATTR_MIN_STACK_SIZE
	.align		4
.L_11:
        /*0048*/ 	.byte	0x04, 0x12
        /*004a*/ 	.short	(.L_13 - .L_12)
	.align		4
.L_12:
        /*004c*/ 	.word	index@(_Z14cuda_kernel_b2iiPjS_S_S_S_iS_iiiiiii)
        /*0050*/ 	.word	0x00000070


	//----- nvinfo : EIATTR_MIN_STACK_SIZE
	.align		4
.L_13:
        /*0054*/ 	.byte	0x04, 0x12
        /*0056*/ 	.short	(.L_15 - .L_14)
	.align		4
.L_14:
        /*0058*/ 	.word	index@(_Z14cuda_kernel_b1iiPjS_S_S_S_iii)
        /*005c*/ 	.word	0x00000000


	//----- nvinfo : EIATTR_MIN_STACK_SIZE
	.align		4
.L_15:
        /*0060*/ 	.byte	0x04, 0x12
        /*0062*/ 	.short	(.L_17 - .L_16)
	.align		4
.L_16:
        /*0064*/ 	.word	index@(_Z16sgpu_cuda_kerneliiPjS_S_S_i)
        /*0068*/ 	.word	0x00000000
.L_17:


//--------------------- .nv.compat                --------------------------
	.section	.nv.compat,"",@"SHT_CUDA_COMPAT_INFO"
	.align	4
        /*0000*/ 	.byte	0x02, 0x09, 0x00, 0x00, 0x02, 0x02, 0x01, 0x00, 0x02, 0x05, 0x05, 0x00, 0x03, 0x07, 0x01, 0x01
        /*0010*/ 	.byte	0x02, 0x03, 0x00, 0x00, 0x02, 0x06, 0x01, 0x00, 0x04, 0x0b, 0x08, 0x00, 0x09, 0x00, 0x00, 0x00
        /*0020*/ 	.byte	0x00, 0x00, 0x00, 0x00


//--------------------- .nv.info._Z14cuda_kernel_b2iiPjS_S_S_S_iS_iiiiiii --------------------------
	.section	.nv.info._Z14cuda_kernel_b2iiPjS_S_S_S_iS_iiiiiii,"",@"SHT_CUDA_INFO"
	.sectionflags	@""
	.align	4


	//----- nvinfo : EIATTR_CUDA_API_VERSION
	.align		4
        /*0000*/ 	.byte	0x04, 0x37
        /*0002*/ 	.short	(.L_19 - .L_18)
.L_18:
        /*0004*/ 	.word	0x00000082


	//----- nvinfo : EIATTR_KPARAM_INFO
	.align		4
.L_19:
        /*0008*/ 	.byte	0x04, 0x17
        /*000a*/ 	.short	(.L_21 - .L_20)
.L_20:
        /*000c*/ 	.word	0x00000000
        /*0010*/ 	.short	0x000f
        /*0012*/ 	.short	0x0058
        /*0014*/ 	.byte	0x00, 0xf0, 0x11, 0x00


	//----- nvinfo : EIATTR_KPARAM_INFO
	.align		4
.L_21:
        /*0018*/ 	.byte	0x04, 0x17
        /*001a*/ 	.short	(.L_23 - .L_22)
.L_22:
        /*001c*/ 	.word	0x00000000
        /*0020*/ 	.short	0x000e
        /*0022*/ 	.short	0x0054
        /*0024*/ 	.byte	0x00, 0xf0, 0x11, 0x00


	//----- nvinfo : EIATTR_KPARAM_INFO
	.align		4
.L_23:
        /*0028*/ 	.byte	0x04, 0x17
        /*002a*/ 	.short	(.L_25 - .L_24)
.L_24:
        /*002c*/ 	.word	0x00000000
        /*0030*/ 	.short	0x000d
        /*0032*/ 	.short	0x0050
        /*0034*/ 	.byte	0x00, 0xf0, 0x11, 0x00


	//----- nvinfo : EIATTR_KPARAM_INFO
	.align		4
.L_25:
        /*0038*/ 	.byte	0x04, 0x17
        /*003a*/ 	.short	(.L_27 - .L_26)
.L_26:
        /*003c*/ 	.word	0x00000000
        /*0040*/ 	.short	0x000c
        /*0042*/ 	.short	0x004c
        /*0044*/ 	.byte	0x00, 0xf0, 0x11, 0x00


	//----- nvinfo : EIATTR_KPARAM_INFO
	.align		4
.L_27:
        /*0048*/ 	.byte	0x04, 0x17
        /*004a*/ 	.short	(.L_29 - .L_28)
.L_28:
        /*004c*/ 	.word	0x00000000
        /*0050*/ 	.short	0x000b
        /*0052*/ 	.short	0x0048
        /*0054*/ 	.byte	0x00, 0xf0, 0x11, 0x00


	//----- nvinfo : EIATTR_KPARAM_INFO
	.align		4
.L_29:
        /*0058*/ 	.byte	0x04, 0x17
        /*005a*/ 	.short	(.L_31 - .L_30)
.L_30:
        /*005c*/ 	.word	0x00000000
        /*0060*/ 	.short	0x000a
        /*0062*/ 	.short	0x0044
        /*0064*/ 	.byte	0x00, 0xf0, 0x11, 0x00


	//----- nvinfo : EIATTR_KPARAM_INFO
	.align		4
.L_31:
        /*0068*/ 	.byte	0x04, 0x17
        /*006a*/ 	.short	(.L_33 - .L_32)
.L_32:
        /*006c*/ 	.word	0x00000000
        /*0070*/ 	.short	0x0009
        /*0072*/ 	.short	0x0040
        /*0074*/ 	.byte	0x00, 0xf0, 0x11, 0x00


	//----- nvinfo : EIATTR_KPARAM_INFO
	.align		4
.L_33:
        /*0078*/ 	.byte	0x04, 0x17
        /*007a*/ 	.short	(.L_35 - .L_34)
.L_34:
        /*007c*/ 	.word	0x00000000
        /*0080*/ 	.short	0x0008
        /*0082*/ 	.short	0x0038
        /*0084*/ 	.byte	0x00, 0xf5, 0x21, 0x00


	//----- nvinfo : EIATTR_KPARAM_INFO
	.align		4
.L_35:
        /*0088*/ 	.byte	0x04, 0x17
        /*008a*/ 	.short	(.L_37 - .L_36)
.L_36:
        /*008c*/ 	.word	0x00000000
        /*0090*/ 	.short	0x0007
        /*0092*/ 	.short	0x0030
        /*0094*/ 	.byte	0x00, 0xf0, 0x11, 0x00


	//----- nvinfo : EIATTR_KPARAM_INFO
	.align		4
.L_37:
        /*0098*/ 	.byte	0x04, 0x17
        /*009a*/ 	.short	(.L_39 - .L_38)
.L_38:
        /*009c*/ 	.word	0x00000000
        /*00a0*/ 	.short	0x0006
        /*00a2*/ 	.short	0x0028
        /*00a4*/ 	.byte	0x00, 0xf5, 0x21, 0x00


	//----- nvinfo : EIATTR_KPARAM_INFO
	.align		4
.L_39:
        /*00a8*/ 	.byte	0x04, 0x17
        /*00aa*/ 	.short	(.L_41 - .L_40)
.L_40:
        /*00ac*/ 	.word	0x00000000
        /*00b0*/ 	.short	0x0005
        /*00b2*/ 	.short	0x0020
        /*00b4*/ 	.byte	0x00, 0xf5, 0x21, 0x00


	//----- nvinfo : EIATTR_KPARAM_INFO
	.align		4
.L_41:
        /*00b8*/ 	.byte	0x04, 0x17
        /*00ba*/ 	.short	(.L_43 - .L_42)
.L_42:
        /*00bc*/ 	.word	0x00000000
        /*00c0*/ 	.short	0x0004
        /*00c2*/ 	.short	0x0018
        /*00c4*/ 	.byte	0x00, 0xf5, 0x21, 0x00


	//----- nvinfo : EIATTR_KPARAM_INFO
	.align		4
.L_43:
        /*00c8*/ 	.byte	0x04, 0x17
        /*00ca*/ 	.short	(.L_45 - .L_44)
.L_44:
        /*00cc*/ 	.word	0x00000000
        /*00d0*/ 	.short	0x0003
        /*00d2*/ 	.short	0x0010
        /*00d4*/ 	.byte	0x00, 0xf5, 0x21, 0x00


	//----- nvinfo : EIATTR_KPARAM_INFO
	.align		4
.L_45:
        /*00d8*/ 	.byte	0x04, 0x17
        /*00da*/ 	.short	(.L_47 - .L_46)
.L_46:
        /*00dc*/ 	.word	0x00000000
        /*00e0*/ 	.short	0x0002
        /*00e2*/ 	.short	0x0008
        /*00e4*/ 	.byte	0x00, 0xf5, 0x21, 0x00


	//----- nvinfo : EIATTR_KPARAM_INFO
	.align		4
.L_47:
        /*00e8*/ 	.byte	0x04, 0x17
        /*00ea*/ 	.short	(.L_49 - .L_48)
.L_48:
        /*00ec*/ 	.word	0x00000000
        /*00f0*/ 	.short	0x0001
        /*00f2*/ 	.short	0x0004
        /*00f4*/ 	.byte	0x00, 0xf0, 0x11, 0x00


	//----- nvinfo : EIATTR_KPARAM_INFO
	.align		4
.L_49:
        /*00f8*/ 	.byte	0x04, 0x17
        /*00fa*/ 	.short	(.L_51 - .L_50)
.L_50:
        /*00fc*/ 	.word	0x00000000
        /*0100*/ 	.short	0x0000
        /*0102*/ 	.short	0x0000
        /*0104*/ 	.byte	0x00, 0xf0, 0x11, 0x00


	//----- nvinfo : EIATTR_SPARSE_MMA_MASK
	.align		4
.L_51:
        /*0108*/ 	.byte	0x03, 0x50
        /*010a*/ 	.short	0x0000


	//----- nvinfo : EIATTR_MAXREG_COUNT
	.align		4
        /*010c*/ 	.byte	0x03, 0x1b
        /*010e*/ 	.short	0x00ff


	//----- nvinfo : EIATTR_NUM_BARRIERS
	.align		4
        /*0110*/ 	.byte	0x02, 0x4c
        /*0112*/ 	.byte	0x01
	.zero		1


	//----- nvinfo : EIATTR_MERCURY_ISA_VERSION
	.align		4
        /*0114*/ 	.byte	0x03, 0x5f
        /*0116*/ 	.short	0x0101


	//----- nvinfo : EIATTR_VRC_CTA_INIT_COUNT
	.align		4
        /*0118*/ 	.byte	0x02, 0x4a
	.zero		1
	.zero		1


	//----- nvinfo : EIATTR_EXIT_INSTR_OFFSETS
	.align		4
        /*011c*/ 	.byte	0x04, 0x1c
        /*011e*/ 	.short	(.L_53 - .L_52)


	//   ....[0]....
.L_52:
        /*0120*/ 	.word	0x000023f0


	//   ....[1]....
        /*0124*/ 	.word	0x000024b0


	//----- nvinfo : EIATTR_CRS_STACK_SIZE
	.align		4
.L_53:
        /*0128*/ 	.byte	0x04, 0x1e
        /*012a*/ 	.short	(.L_55 - .L_54)
.L_54:
        /*012c*/ 	.word	0x00000000


	//----- nvinfo : EIATTR_CBANK_PARAM_SIZE
	.align		4
.L_55:
        /*0130*/ 	.byte	0x03, 0x19
        /*0132*/ 	.short	0x005c


	//----- nvinfo : EIATTR_PARAM_CBANK
	.align		4
        /*0134*/ 	.byte	0x04, 0x0a
        /*0136*/ 	.short	(.L_57 - .L_56)
	.align		4
.L_56:
        /*0138*/ 	.word	index@(.nv.constant0._Z14cuda_kernel_b2iiPjS_S_S_S_iS_iiiiiii)
        /*013c*/ 	.short	0x0380
        /*013e*/ 	.short	0x005c


	//----- nvinfo : EIATTR_SW_WAR
	.align		4
.L_57:
        /*0140*/ 	.byte	0x04, 0x36
        /*0142*/ 	.short	(.L_59 - .L_58)
.L_58:
        /*0144*/ 	.word	0x00000008
.L_59:


//--------------------- .nv.info._Z14cuda_kernel_b1iiPjS_S_S_S_iii --------------------------
	.section	.nv.info._Z14cuda_kernel_b1iiPjS_S_S_S_iii,"",@"SHT_CUDA_INFO"
	.sectionflags	@""
	.align	4


	//----- nvinfo : EIATTR_CUDA_API_VERSION
	.align		4
        /*0000*/ 	.byte	0x04, 0x37
        /*0002*/ 	.short	(.L_61 - .L_60)
.L_60:
        /*0004*/ 	.word	0x00000082


	//----- nvinfo : EIATTR_KPARAM_INFO
	.align		4
.L_61:
        /*0008*/ 	.byte	0x04, 0x17
        /*000a*/ 	.short	(.L_63 - .L_62)
.L_62:
        /*000c*/ 	.word	0x00000000
        /*0010*/ 	.short	0x0009
        /*0012*/ 	.short	0x0038
        /*0014*/ 	.byte	0x00, 0xf0, 0x11, 0x00


	//----- nvinfo : EIATTR_KPARAM_INFO
	.align		4
.L_63:
        /*0018*/ 	.byte	0x04, 0x17
        /*001a*/ 	.short	(.L_65 - .L_64)
.L_64:
        /*001c*/ 	.word	0x00000000
        /*0020*/ 	.short	0x0008
        /*0022*/ 	.short	0x0034
        /*0024*/ 	.byte	0x00, 0xf0, 0x11, 0x00


	//----- nvinfo : EIATTR_KPARAM_INFO
	.align		4
.L_65:
        /*0028*/ 	.byte	0x04, 0x17
        /*002a*/ 	.short	(.L_67 - .L_66)
.L_66:
        /*002c*/ 	.word	0x00000000
        /*0030*/ 	.short	0x0007
        /*0032*/ 	.short	0x0030
        /*0034*/ 	.byte	0x00, 0xf0, 0x11, 0x00


	//----- nvinfo : EIATTR_KPARAM_INFO
	.align		4
.L_67:
        /*0038*/ 	.byte	0x04, 0x17
        /*003a*/ 	.short	(.L_69 - .L_68)
.L_68:
        /*003c*/ 	.word	0x00000000
        /*0040*/ 	.short	0x0006
        /*0042*/ 	.short	0x0028
        /*0044*/ 	.byte	0x00, 0xf5, 0x21, 0x00


	//----- nvinfo : EIATTR_KPARAM_INFO
	.align		4
.L_69:
        /*0048*/ 	.byte	0x04, 0x17
        /*004a*/ 	.short	(.L_71 - .L_70)
.L_70:
        /*004c*/ 	.word	0x00000000
        /*0050*/ 	.short	0x0005
        /*0052*/ 	.short	0x0020
        /*0054*/ 	.byte	0x00, 0xf5, 0x21, 0x00


	//----- nvinfo : EIATTR_KPARAM_INFO
	.align		4
.L_71:
        /*0058*/ 	.byte	0x04, 0x17
        /*005a*/ 	.short	(.L_73 - .L_72)
.L_72:
        /*005c*/ 	.word	0x00000000
        /*0060*/ 	.short	0x0004
        /*0062*/ 	.short	0x0018
        /*0064*/ 	.byte	0x00, 0xf5, 0x21, 0x00


	//----- nvinfo : EIATTR_KPARAM_INFO
	.align		4
.L_73:
        /*0068*/ 	.byte	0x04, 0x17
        /*006a*/ 	.short	(.L_75 - .L_74)
.L_74:
        /*006c*/ 	.word	0x00000000
        /*0070*/ 	.short	0x0003
        /*0072*/ 	.short	0x0010
        /*0074*/ 	.byte	0x00, 0xf5, 0x21, 0x00


	//----- nvinfo : EIATTR_KPARAM_INFO
	.align		4
.L_75:
        /*0078*/ 	.byte	0x04, 0x17
        /*007a*/ 	.short	(.L_77 - .L_76)
.L_76:
        /*007c*/ 	.word	0x00000000
        /*0080*/ 	.short	0x0002
        /*0082*/ 	.short	0x0008
        /*0084*/ 	.byte	0x00, 0xf5, 0x21, 0x00


	//----- nvinfo : EIATTR_KPARAM_INFO
	.align		4
.L_77:
        /*0088*/ 	.byte	0x04, 0x17
        /*008a*/ 	.short	(.L_79 - .L_78)
.L_78:
        /*008c*/ 	.word	0x00000000
        /*0090*/ 	.short	0x0001
        /*0092*/ 	.short	0x0004
        /*0094*/ 	.byte	0x00, 0xf0, 0x11, 0x00


	//----- nvinfo : EIATTR_KPARAM_INFO
	.align		4
.L_79:
        /*0098*/ 	.byte	0x04, 0x17
        /*009a*/ 	.short	(.L_81 - .L_80)
.L_80:
        /*009c*/ 	.word	0x00000000
        /*00a0*/ 	.short	0x0000
        /*00a2*/ 	.short	0x0000
        /*00a4*/ 	.byte	0x00, 0xf0, 0x11, 0x00


	//----- nvinfo : EIATTR_SPARSE_MMA_MASK
	.align		4
.L_81:
        /*00a8*/ 	.byte	0x03, 0x50
        /*00aa*/ 	.short	0x0000


	//----- nvinfo : EIATTR_MAXREG_COUNT
	.align		4
        /*00ac*/ 	.byte	0x03, 0x1b
        /*00ae*/ 	.short	0x00ff


	//----- nvinfo : EIATTR_NUM_BARRIERS
	.align		4
        /*00b0*/ 	.byte	0x02, 0x4c
        /*00b2*/ 	.byte	0x01
	.zero		1


	//----- nvinfo : EIATTR_MERCURY_ISA_VERSION
	.align		4
        /*00b4*/ 	.byte	0x03, 0x5f
        /*00b6*/ 	.short	0x0101


	//----- nvinfo : EIATTR_VRC_CTA_INIT_COUNT
	.align		4
        /*00b8*/ 	.byte	0x02, 0x4a
	.zero		1
	.zero		1


	//----- nvinfo : EIATTR_EXIT_INSTR_OFFSETS
	.align		4
        /*00bc*/ 	.byte	0x04, 0x1c
        /*00be*/ 	.short	(.L_83 - .L_82)


	//   ....[0]....
.L_82:
        /*00c0*/ 	.word	0x00000b40


	//   ....[1]....
        /*00c4*/ 	.word	0x00000c00


	//----- nvinfo : EIATTR_CRS_STACK_SIZE
	.align		4
.L_83:
        /*00c8*/ 	.byte	0x04, 0x1e
        /*00ca*/ 	.short	(.L_85 - .L_84)
.L_84:
        /*00cc*/ 	.word	0x00000000


	//----- nvinfo : EIATTR_CBANK_PARAM_SIZE
	.align		4
.L_85:
        /*00d0*/ 	.byte	0x03, 0x19
        /*00d2*/ 	.short	0x003c


	//----- nvinfo : EIATTR_PARAM_CBANK
	.align		4
        /*00d4*/ 	.byte	0x04, 0x0a
        /*00d6*/ 	.short	(.L_87 - .L_86)
	.align		4
.L_86:
        /*00d8*/ 	.word	index@(.nv.constant0._Z14cuda_kernel_b1iiPjS_S_S_S_iii)
        /*00dc*/ 	.short	0x0380
        /*00de*/ 	.short	0x003c


	//----- nvinfo : EIATTR_SW_WAR
	.align		4
.L_87:
        /*00e0*/ 	.byte	0x04, 0x36
        /*00e2*/ 	.short	(.L_89 - .L_88)
.L_88:
        /*00e4*/ 	.word	0x00000008
.L_89:


//--------------------- .nv.info._Z16sgpu_cuda_kerneliiPjS_S_S_i --------------------------
	.section	.nv.info._Z16sgpu_cuda_kerneliiPjS_S_S_i,"",@"SHT_CUDA_INFO"
	.sectionflags	@""
	.align	4


	//----- nvinfo : EIATTR_CUDA_API_VERSION
	.align		4
        /*0000*/ 	.byte	0x04, 0x37
        /*0002*/ 	.short	(.L_91 - .L_90)
.L_90:
        /*0004*/ 	.word	0x00000082


	//----- nvinfo : EIATTR_KPARAM_INFO
	.align		4
.L_91:
        /*0008*/ 	.byte	0x04, 0x17
        /*000a*/ 	.short	(.L_93 - .L_92)
.L_92:
        /*000c*/ 	.word	0x00000000
        /*0010*/ 	.short	0x0006
        /*0012*/ 	.short	0x0028
        /*0014*/ 	.byte	0x00, 0xf0, 0x11, 0x00


	//----- nvinfo : EIATTR_KPARAM_INFO
	.align		4
.L_93:
        /*0018*/ 	.byte	0x04, 0x17
        /*001a*/ 	.short	(.L_95 - .L_94)
.L_94:
        /*001c*/ 	.word	0x00000000
        /*0020*/ 	.short	0x0005
        /*0022*/ 	.short	0x0020
        /*0024*/ 	.byte	0x00, 0xf5, 0x21, 0x00


	//----- nvinfo : EIATTR_KPARAM_INFO
	.align		4
.L_95:
        /*0028*/ 	.byte	0x04, 0x17
        /*002a*/ 	.short	(.L_97 - .L_96)
.L_96:
        /*002c*/ 	.word	0x00000000
        /*0030*/ 	.short	0x0004
        /*0032*/ 	.short	0x0018
        /*0034*/ 	.byte	0x00, 0xf5, 0x21, 0x00


	//----- nvinfo : EIATTR_KPARAM_INFO
	.align		4
.L_97:
        /*0038*/ 	.byte	0x04, 0x17
        /*003a*/ 	.short	(.L_99 - .L_98)
.L_98:
        /*003c*/ 	.word	0x00000000
        /*0040*/ 	.short	0x0003
        /*0042*/ 	.short	0x0010
        /*0044*/ 	.byte	0x00, 0xf5, 0x21, 0x00


	//----- nvinfo : EIATTR_KPARAM_INFO
	.align		4
.L_99:
        /*0048*/ 	.byte	0x04, 0x17
        /*004a*/ 	.short	(.L_101 - .L_100)
.L_100:
        /*004c*/ 	.word	0x00000000
        /*0050*/ 	.short	0x0002
        /*0052*/ 	.short	0x0008
        /*0054*/ 	.byte	0x00, 0xf5, 0x21, 0x00


	//----- nvinfo : EIATTR_KPARAM_INFO
	.align		4
.L_101:
        /*0058*/ 	.byte	0x04, 0x17
        /*005a*/ 	.short	(.L_103 - .L_102)
.L_102:
        /*005c*/ 	.word	0x00000000
        /*0060*/ 	.short	0x0001
        /*0062*/ 	.short	0x0004
        /*0064*/ 	.byte	0x00, 0xf0, 0x11, 0x00


	//----- nvinfo : EIATTR_KPARAM_INFO
	.align		4
.L_103:
        /*0068*/ 	.byte	0x04, 0x17
        /*006a*/ 	.short	(.L_105 - .L_104)
.L_104:
        /*006c*/ 	.word	0x00000000
        /*0070*/ 	.short	0x0000
        /*0072*/ 	.short	0x0000
        /*0074*/ 	.byte	0x00, 0xf0, 0x11, 0x00


	//----- nvinfo : EIATTR_SPARSE_MMA_MASK
	.align		4
.L_105:
        /*0078*/ 	.byte	0x03, 0x50
        /*007a*/ 	.short	0x0000


	//----- nvinfo : EIATTR_MAXREG_COUNT
	.align		4
        /*007c*/ 	.byte	0x03, 0x1b
        /*007e*/ 	.short	0x00ff


	//----- nvinfo : EIATTR_NUM_BARRIERS
	.align		4
        /*0080*/ 	.byte	0x02, 0x4c
        /*0082*/ 	.byte	0x01
	.zero		1


	//----- nvinfo : EIATTR_MERCURY_ISA_VERSION
	.align		4
        /*0084*/ 	.byte	0x03, 0x5f
        /*0086*/ 	.short	0x0101


	//----- nvinfo : EIATTR_VRC_CTA_INIT_COUNT
	.align		4
        /*0088*/ 	.byte	0x02, 0x4a
	.zero		1
	.zero		1


	//----- nvinfo : EIATTR_EXIT_INSTR_OFFSETS
	.align		4
        /*008c*/ 	.byte	0x04, 0x1c
        /*008e*/ 	.short	(.L_107 - .L_106)


	//   ....[0]....
.L_106:
        /*0090*/ 	.word	0x000008a0


	//   ....[1]....
        /*0094*/ 	.word	0x00000920


	//----- nvinfo : EIATTR_CRS_STACK_SIZE
	.align		4
.L_107:
        /*0098*/ 	.byte	0x04, 0x1e
        /*009a*/ 	.short	(.L_109 - .L_108)
.L_108:
        /*009c*/ 	.word	0x00000000


	//----- nvinfo : EIATTR_CBANK_PARAM_SIZE
	.align		4
.L_109:
        /*00a0*/ 	.byte	0x03, 0x19
        /*00a2*/ 	.short	0x002c


	//----- nvinfo : EIATTR_PARAM_CBANK
	.align		4
        /*00a4*/ 	.byte	0x04, 0x0a
        /*00a6*/ 	.short	(.L_111 - .L_110)
	.align		4
.L_110:
        /*00a8*/ 	.word	index@(.nv.constant0._Z16sgpu_cuda_kerneliiPjS_S_S_i)
        /*00ac*/ 	.short	0x0380
        /*00ae*/ 	.short	0x002c


	//----- nvinfo : EIATTR_SW_WAR
	.align		4
.L_111:
        /*00b0*/ 	.byte	0x04, 0x36
        /*00b2*/ 	.short	(.L_113 - .L_112)
.L_112:
        /*00b4*/ 	.word	0x00000008
.L_113:


//--------------------- .nv.callgraph             --------------------------
	.section	.nv.callgraph,"",@"SHT_CUDA_CALLGRAPH"
	.align	4
	.sectionentsize	8
	.align		4
        /*0000*/ 	.word	0x00000000
	.align		4
        /*0004*/ 	.word	0xffffffff
	.align		4
        /*0008*/ 	.word	0x00000000
	.align		4
        /*000c*/ 	.word	0xfffffffe
	.align		4
        /*0010*/ 	.word	0x00000000
	.align		4
        /*0014*/ 	.word	0xfffffffd
	.align		4
        /*0018*/ 	.word	0x00000000
	.align		4
        /*001c*/ 	.word	0xfffffffc


//--------------------- .text._Z14cuda_kernel_b2iiPjS_S_S_S_iS_iiiiiii --------------------------
	.section	.text._Z14cuda_kernel_b2iiPjS_S_S_S_iS_iiiiiii,"ax",@progbits
	.align	128
        .global         _Z14cuda_kernel_b2iiPjS_S_S_S_iS_iiiiiii
        .type           _Z14cuda_kernel_b2iiPjS_S_S_S_iS_iiiiiii,@function
        .size           _Z14cuda_kernel_b2iiPjS_S_S_S_iS_iiiiiii,(.L_x_70 - _Z14cuda_kernel_b2iiPjS_S_S_S_iS_iiiiiii)
        .other          _Z14cuda_kernel_b2iiPjS_S_S_S_iS_iiiiiii,@"STO_CUDA_ENTRY STV_DEFAULT"
_Z14cuda_kernel_b2iiPjS_S_S_S_iS_iiiiiii:
.text._Z14cuda_kernel_b2iiPjS_S_S_S_iS_iiiiiii:
[----:B------:R-:W0:Y:S01]  /*0000*/  LDC R1, c[0x0][0x37c] ;  /* 0x0000df00ff017b82 */ /* 0x000e220000000800 */
[----:B------:R-:W1:Y:S07]  /*0010*/  S2R R20, SR_TID.X ;  /* 0x0000000000147919 */ /* 0x000e6e0000002100 */
[----:B------:R-:W2:Y:S01]  /*0020*/  LDC.64 R2, c[0x0][0x388] ;  /* 0x0000e200ff027b82 */ /* 0x000ea20000000a00 */
[----:B------:R-:W1:Y:S01]  /*0030*/  LDCU UR4, c[0x0][0x360] ;  /* 0x00006c00ff0477ac */ /* 0x000e620008000800 */
[----:B0-----:R-:W-:Y:S01]  /*0040*/  VIADD R1, R1, 0xffffff90 ;  /* 0xffffff9001017836 */ /* 0x001fe20000000000 */
[----:B------:R-:W1:Y:S01]  /*0050*/  S2R R19, SR_CTAID.X ;  /* 0x0000000000137919 */ /* 0x000e620000002500 */
[----:B------:R-:W0:Y:S04]  /*0060*/  LDCU.64 UR6, c[0x0][0x358] ;  /* 0x00006b00ff0677ac */ /* 0x000e280008000a00 */
[----:B------:R-:W3:Y:S08]  /*0070*/  LDC.64 R4, c[0x0][0x390] ;  /* 0x0000e400ff047b82 */ /* 0x000ef00000000a00 */
[----:B------:R-:W4:Y:S01]  /*0080*/  LDC.64 R6, c[0x0][0x398] ;  /* 0x0000e600ff067b82 */ /* 0x000f220000000a00 */
[----:B------:R-:W5:Y:S07]  /*0090*/  S2R R21, SR_CgaCtaId ;  /* 0x0000000000157919 */ /* 0x000f6e0000008800 */
[----:B------:R-:W5:Y:S01]  /*00a0*/  LDC R17, c[0x0][0x380] ;  /* 0x0000e000ff117b82 */ /* 0x000f620000000800 */
[----:B------:R-:W-:Y:S01]  /*00b0*/  MOV R0, 0x400 ;  /* 0x0000040000007802 */ /* 0x000fe20000000f00 */
[----:B------:R-:W-:Y:S01]  /*00c0*/  IMAD.MOV.U32 R16, RZ, RZ, -0x1 ;  /* 0xffffffffff107424 */ /* 0x000fe200078e00ff */
[----:B------:R-:W0:Y:S01]  /*00d0*/  LDCU UR13, c[0x0][0x3c8] ;  /* 0x00007900ff0d77ac */ /* 0x000e220008000800 */
[----:B------:R-:W0:Y:S01]  /*00e0*/  LDCU UR10, c[0x0][0x384] ;  /* 0x00007080ff0a77ac */ /* 0x000e220008000800 */
[----:B-1----:R-:W-:Y:S01]  /*00f0*/  IMAD R18, R19, UR4, R20 ;  /* 0x0000000413127c24 */ /* 0x002fe2000f8e0214 */
[C---:B------:R-:W-:Y:S01]  /*0100*/  IADD3 R8, PT, PT, R0.reuse, 0xf00, RZ ;  /* 0x00000f0000087810 */ /* 0x040fe20007ffe0ff */
[----:B------:R-:W-:Y:S01]  /*0110*/  VIADD R9, R0, 0x1e00 ;  /* 0x00001e0000097836 */ /* 0x000fe20000000000 */
[----:B------:R-:W1:Y:S01]  /*0120*/  LDCU UR4, c[0x0][0x3b0] ;  /* 0x00007600ff0477ac */ /* 0x000e620008000800 */
[C---:B--2---:R-:W-:Y:S01]  /*0130*/  IMAD.WIDE.U32 R2, R18.reuse, 0x4, R2 ;  /* 0x0000000412027825 */ /* 0x044fe200078e0002 */
[----:B------:R-:W2:Y:S03]  /*0140*/  LDCU UR11, c[0x0][0x3d0] ;  /* 0x00007a00ff0b77ac */ /* 0x000ea60008000800 */
[----:B---3--:R-:W-:-:S02]  /*0150*/  IMAD.WIDE.U32 R4, R18, 0x4, R4 ;  /* 0x0000000412047825 */ /* 0x008fc400078e0004 */
[----:B0-----:R0:W3:Y:S01]  /*0160*/  LDG.E R2, desc[UR6][R2.64] ;  /* 0x0000000602027981 */ /* 0x0010e2000c1e1900 */
[----:B------:R-:W1:Y:S01]  /*0170*/  LDCU UR12, c[0x0][0x3d8] ;  /* 0x00007b00ff0c77ac */ /* 0x000e620008000800 */
[----:B----4-:R-:W-:Y:S02]  /*0180*/  IMAD.WIDE.U32 R6, R18, 0x4, R6 ;  /* 0x0000000412067825 */ /* 0x010fe400078e0006 */
[----:B------:R-:W4:Y:S01]  /*0190*/  LDG.E R5, desc[UR6][R4.64] ;  /* 0x0000000604057981 */ /* 0x000f22000c1e1900 */
[----:B------:R-:W1:Y:S03]  /*01a0*/  LDCU.64 UR14, c[0x0][0x3c0] ;  /* 0x00007800ff0e77ac */ /* 0x000e660008000a00 */
[----:B------:R-:W4:Y:S01]  /*01b0*/  LDG.E R6, desc[UR6][R6.64] ;  /* 0x0000000606067981 */ /* 0x000f22000c1e1900 */
[----:B------:R-:W-:Y:S01]  /*01c0*/  VIADD R10, R0, 0x2d00 ;  /* 0x00002d00000a7836 */ /* 0x000fe20000000000 */
[----:B-----5:R-:W-:-:S02]  /*01d0*/  LEA R15, R21, R0, 0x18 ;  /* 0x00000000150f7211 */ /* 0x020fc400078ec0ff */
[C---:B0-----:R-:W-:Y:S02]  /*01e0*/  LEA R3, R21.reuse, R8, 0x18 ;  /* 0x0000000815037211 */ /* 0x041fe400078ec0ff */
[C---:B------:R-:W-:Y:S02]  /*01f0*/  LEA R9, R21.reuse, R9, 0x18 ;  /* 0x0000000915097211 */ /* 0x040fe400078ec0ff */
[----:B------:R-:W-:Y:S01]  /*0200*/  LEA R11, R21, R10, 0x18 ;  /* 0x0000000a150b7211 */ /* 0x000fe200078ec0ff */
[----:B------:R-:W-:Y:S01]  /*0210*/  IMAD R15, R20, 0x28, R15 ;  /* 0x00000028140f7824 */ /* 0x000fe200078e020f */
[----:B------:R-:W-:Y:S01]  /*0220*/  SHF.L.U32 R16, R16, R17, RZ ;  /* 0x0000001110107219 */ /* 0x000fe200000006ff */
[C---:B------:R-:W-:Y:S02]  /*0230*/  IMAD R14, R20.reuse, 0x28, R3 ;  /* 0x00000028140e7824 */ /* 0x040fe400078e0203 */
[C---:B------:R-:W-:Y:S02]  /*0240*/  IMAD R13, R20.reuse, 0x28, R9 ;  /* 0x00000028140d7824 */ /* 0x040fe400078e0209 */
[----:B------:R-:W-:Y:S01]  /*0250*/  IMAD R12, R20, 0x28, R11 ;  /* 0x00000028140c7824 */ /* 0x000fe200078e020b */
[----:B-1----:R-:W-:-:S02]  /*0260*/  ISETP.GE.U32.AND P0, PT, R18, UR4, PT ;  /* 0x0000000412007c0c */ /* 0x002fc4000bf06070 */
[----:B------:R-:W-:Y:S01]  /*0270*/  IADD3 R0, PT, PT, R0, 0x3d80, RZ ;  /* 0x00003d8000007810 */ /* 0x000fe20007ffe0ff */
[----:B------:R-:W-:Y:S03]  /*0280*/  BSSY.RECONVERGENT B1, `(.L_x_0) ;  /* 0x00001c5000017945 */ /* 0x000fe60003800200 */
[----:B------:R-:W-:-:S05]  /*0290*/  LEA R3, R21, R0, 0x18 ;  /* 0x0000000015037211 */ /* 0x000fca00078ec0ff */
[----:B------:R-:W-:Y:S01]  /*02a0*/  IMAD R0, R20, 0x4, R3 ;  /* 0x0000000414007824 */ /* 0x000fe200078e0203 */
[----:B---3--:R0:W-:Y:S01]  /*02b0*/  STS [R15], R2 ;  /* 0x000000020f007388 */ /* 0x0081e20000000800 */
[----:B----4-:R-:W-:-:S03]  /*02c0*/  LOP3.LUT R7, R6, R5, R2, 0xfe, !PT ;  /* 0x0000000506077212 */ /* 0x010fc600078efe02 */
[----:B------:R0:W-:Y:S01]  /*02d0*/  STS [R14], R5 ;  /* 0x000000050e007388 */ /* 0x0001e20000000800 */
[----:B------:R-:W-:-:S03]  /*02e0*/  LOP3.LUT R7, R7, R16, RZ, 0x3, !PT ;  /* 0x0000001007077212 */ /* 0x000fc600078e03ff */
[----:B------:R0:W-:Y:S04]  /*02f0*/  STS [R13], R6 ;  /* 0x000000060d007388 */ /* 0x0001e80000000800 */
[----:B------:R0:W-:Y:S01]  /*0300*/  STS [R12], R7 ;  /* 0x000000070c007388 */ /* 0x0001e20000000800 */
[----:B--2---:R-:W-:Y:S05]  /*0310*/  @P0 BRA `(.L_x_1) ;  /* 0x0000001800d00947 */ /* 0x004fea0003800000 */
[----:B------:R-:W1:Y:S02]  /*0320*/  LDCU UR9, c[0x0][0x3c0] ;  /* 0x00007800ff0977ac */ /* 0x000e640008000800 */
[----:B-1----:R-:W-:-:S09]  /*0330*/  UISETP.GE.AND UP0, UPT, UR9, 0x1, UPT ;  /* 0x000000010900788c */ /* 0x002fd2000bf06270 */
[----:B------:R-:W-:Y:S05]  /*0340*/  BRA.U !UP0, `(.L_x_2) ;  /* 0x0000000908447547 */ /* 0x000fea000b800000 */
[----:B------:R-:W-:Y:S01]  /*0350*/  UISETP.GE.U32.AND UP0, UPT, UR9, 0x10, UPT ;  /* 0x000000100900788c */ /* 0x000fe2000bf06070 */
[----:B------:R-:W-:Y:S01]  /*0360*/  IMAD.MOV.U32 R21, RZ, RZ, RZ ;  /* 0x000000ffff157224 */ /* 0x000fe200078e00ff */
[----:B------:R-:W-:-:S04]  /*0370*/  ULOP3.LUT UR4, UR9, 0xf, URZ, 0xc0, !UPT ;  /* 0x0000000f09047892 */ /* 0x000fc8000f8ec0ff */
[----:B------:R-:W-:-:S03]  /*0380*/  UISETP.NE.AND UP1, UPT, UR4, URZ, UPT ;  /* 0x000000ff0400728c */ /* 0x000fc6000bf25270 */
[----:B------:R-:W-:Y:S08]  /*0390*/  BRA.U !UP0, `(.L_x_3) ;  /* 0x0000000508007547 */ /* 0x000ff0000b800000 */
[----:B------:R-:W-:Y:S01]  /*03a0*/  ULOP3.LUT UR5, UR9, 0x7ffffff0, URZ, 0xc0, !UPT ;  /* 0x7ffffff009057892 */ /* 0x000fe2000f8ec0ff */
[----:B------:R-:W-:-:S05]  /*03b0*/  HFMA2 R22, -RZ, RZ, 0, 0 ;  /* 0x00000000ff167431 */ /* 0x000fca00000001ff */
[----:B------:R-:W-:-:S07]  /*03c0*/  IMAD.U32 R21, RZ, RZ, UR5 ;  /* 0x00000005ff157e24 */ /* 0x000fce000f8e00ff */
.L_x_4:
[----:B-1----:R-:W1:Y:S01]  /*03d0*/  LDC.64 R24, c[0x0][0x3b8] ;  /* 0x0000ee00ff187b82 */ /* 0x002e620000000a00 */
[----:B------:R-:W-:-:S04]  /*03e0*/  IMAD R27, R18, UR9, R22 ;  /* 0x00000009121b7c24 */ /* 0x000fc8000f8e0216 */
[C---:B0-----:R-:W-:Y:S01]  /*03f0*/  VIADD R7, R27.reuse, 0x4 ;  /* 0x000000041b077836 */ /* 0x041fe20000000000 */
[C---:B------:R-:W-:Y:S01]  /*0400*/  IADD3 R5, PT, PT, R27.reuse, 0x2, RZ ;  /* 0x000000021b057810 */ /* 0x040fe20007ffe0ff */
[C---:B------:R-:W-:Y:S01]  /*0410*/  VIADD R29, R27.reuse, 0x3 ;  /* 0x000000031b1d7836 */ /* 0x040fe20000000000 */
[C---:B------:R-:W-:Y:S01]  /*0420*/  IADD3 R11, PT, PT, R27.reuse, 0x5, RZ ;  /* 0x000000051b0b7810 */ /* 0x040fe20007ffe0ff */
[C---:B------:R-:W-:Y:S02]  /*0430*/  VIADD R9, R27.reuse, 0x1 ;  /* 0x000000011b097836 */ /* 0x040fe40000000000 */
[C---:B------:R-:W-:Y:S02]  /*0440*/  VIADD R23, R27.reuse, 0x6 ;  /* 0x000000061b177836 */ /* 0x040fe40000000000 */
[----:B------:R-:W-:Y:S02]  /*0450*/  VIADD R26, R27, 0x7 ;  /* 0x000000071b1a7836 */ /* 0x000fe40000000000 */
[----:B-1----:R-:W-:-:S04]  /*0460*/  IMAD.WIDE.U32 R4, R5, 0x4, R24 ;  /* 0x0000000405047825 */ /* 0x002fc800078e0018 */
[--C-:B------:R-:W-:Y:S02]  /*0470*/  IMAD.WIDE.U32 R6, R7, 0x4, R24.reuse ;  /* 0x0000000407067825 */ /* 0x100fe400078e0018 */
[----:B------:R-:W2:Y:S02]  /*0480*/  LDG.E R4, desc[UR6][R4.64] ;  /* 0x0000000604047981 */ /* 0x000ea4000c1e1900 */
[--C-:B------:R-:W-:Y:S02]  /*0490*/  IMAD.WIDE.U32 R28, R29, 0x4, R24.reuse ;  /* 0x000000041d1c7825 */ /* 0x100fe400078e0018 */
[----:B------:R-:W3:Y:S02]  /*04a0*/  LDG.E R6, desc[UR6][R6.64] ;  /* 0x0000000606067981 */ /* 0x000ee4000c1e1900 */
[----:B------:R-:W-:-:S04]  /*04b0*/  IMAD.WIDE.U32 R10, R11, 0x4, R24 ;  /* 0x000000040b0a7825 */ /* 0x000fc800078e0018 */
[--C-:B------:R-:W-:Y:S01]  /*04c0*/  IMAD.WIDE.U32 R2, R27, 0x4, R24.reuse ;  /* 0x000000041b027825 */ /* 0x100fe200078e0018 */
[----:B------:R0:W2:Y:S03]  /*04d0*/  LDG.E R5, desc[UR6][R28.64] ;  /* 0x000000061c057981 */ /* 0x0000a6000c1e1900 */
[--C-:B------:R-:W-:Y:S01]  /*04e0*/  IMAD.WIDE.U32 R8, R9, 0x4, R24.reuse ;  /* 0x0000000409087825 */ /* 0x100fe200078e0018 */
[----:B------:R1:W3:Y:S04]  /*04f0*/  LDG.E R7, desc[UR6][R10.64] ;  /* 0x000000060a077981 */ /* 0x0002e8000c1e1900 */
[----:B------:R-:W4:Y:S01]  /*0500*/  LDG.E R2, desc[UR6][R2.64] ;  /* 0x0000000602027981 */ /* 0x000f22000c1e1900 */
[----:B0-----:R-:W-:-:S04]  /*0510*/  IMAD.WIDE.U32 R28, R23, 0x4, R24 ;  /* 0x00000004171c7825 */ /* 0x001fc800078e0018 */
[----:B-1----:R-:W-:Y:S01]  /*0520*/  IMAD.WIDE.U32 R10, R26, 0x4, R24 ;  /* 0x000000041a0a7825 */ /* 0x002fe200078e0018 */
[----:B------:R-:W4:Y:S04]  /*0530*/  LDG.E R3, desc[UR6][R8.64] ;  /* 0x0000000608037981 */ /* 0x000f28000c1e1900 */
[----:B------:R0:W5:Y:S04]  /*0540*/  LDG.E R8, desc[UR6][R28.64] ;  /* 0x000000061c087981 */ /* 0x000168000c1e1900 */
[----:B------:R1:W5:Y:S01]  /*0550*/  LDG.E R9, desc[UR6][R10.64] ;  /* 0x000000060a097981 */ /* 0x000362000c1e1900 */
[----:B------:R-:W-:Y:S01]  /*0560*/  VIADD R26, R27, 0x8 ;  /* 0x000000081b1a7836 */ /* 0x000fe20000000000 */
[----:B------:R-:W-:-:S03]  /*0570*/  LEA R23, R22, R1, 0x2 ;  /* 0x0000000116177211 */ /* 0x000fc600078e10ff */
[----:B0-----:R-:W-:-:S04]  /*0580*/  IMAD.WIDE.U32 R28, R26, 0x4, R24 ;  /* 0x000000041a1c7825 */ /* 0x001fc800078e0018 */
[C---:B------:R-:W-:Y:S01]  /*0590*/  VIADD R26, R27.reuse, 0x9 ;  /* 0x000000091b1a7836 */ /* 0x040fe20000000000 */
[C---:B-1----:R-:W-:Y:S01]  /*05a0*/  IADD3 R11, PT, PT, R27.reuse, 0xa, RZ ;  /* 0x0000000a1b0b7810 */ /* 0x042fe20007ffe0ff */
[----:B------:R0:W5:Y:S04]  /*05b0*/  LDG.E R10, desc[UR6][R28.64] ;  /* 0x000000061c0a7981 */ /* 0x000168000c1e1900 */
[----:B--2---:R1:W-:Y:S04]  /*05c0*/  STL.64 [R23+0x8], R4 ;  /* 0x0000080417007387 */ /* 0x0043e80000100a00 */
[----:B---3--:R2:W-:Y:S01]  /*05d0*/  STL.64 [R23+0x10], R6 ;  /* 0x0000100617007387 */ /* 0x0085e20000100a00 */
[----:B-1----:R-:W-:-:S02]  /*05e0*/  VIADD R5, R27, 0xb ;  /* 0x0000000b1b057836 */ /* 0x002fc40000000000 */
[--C-:B--2---:R-:W-:Y:S01]  /*05f0*/  IMAD.WIDE.U32 R6, R26, 0x4, R24.reuse ;  /* 0x000000041a067825 */ /* 0x104fe200078e0018 */
[----:B------:R-:W-:Y:S01]  /*0600*/  IADD3 R26, PT, PT, R27, 0xd, RZ ;  /* 0x0000000d1b1a7810 */ /* 0x000fe20007ffe0ff */
[----:B----4-:R1:W-:Y:S02]  /*0610*/  STL.64 [R23], R2 ;  /* 0x0000000217007387 */ /* 0x0103e40000100a00 */
[----:B0-----:R-:W-:-:S04]  /*0620*/  IMAD.WIDE.U32 R28, R5, 0x4, R24 ;  /* 0x00000004051c7825 */ /* 0x001fc800078e0018 */
[----:B------:R-:W-:Y:S02]  /*0630*/  VIADD R5, R27, 0xc ;  /* 0x0000000c1b057836 */ /* 0x000fe40000000000 */
[--C-:B-1----:R-:W-:Y:S01]  /*0640*/  IMAD.WIDE.U32 R2, R11, 0x4, R24.reuse ;  /* 0x000000040b027825 */ /* 0x102fe200078e0018 */
[----:B-----5:R0:W-:Y:S04]  /*0650*/  STL.64 [R23+0x18], R8 ;  /* 0x0000180817007387 */ /* 0x0201e80000100a00 */
[----:B------:R1:W2:Y:S01]  /*0660*/  LDG.E R11, desc[UR6][R6.64] ;  /* 0x00000006060b7981 */ /* 0x0002a2000c1e1900 */
[----:B------:R-:W-:-:S03]  /*0670*/  IMAD.WIDE.U32 R4, R5, 0x4, R24 ;  /* 0x0000000405047825 */ /* 0x000fc600078e0018 */
[----:B------:R-:W3:Y:S01]  /*0680*/  LDG.E R2, desc[UR6][R2.64] ;  /* 0x0000000602027981 */ /* 0x000ee2000c1e1900 */
[----:B0-----:R-:W-:-:S03]  /*0690*/  VIADD R9, R27, 0xe ;  /* 0x0000000e1b097836 */ /* 0x001fc60000000000 */
[----:B------:R-:W4:Y:S01]  /*06a0*/  LDG.E R4, desc[UR6][R4.64] ;  /* 0x0000000604047981 */ /* 0x000f22000c1e1900 */
[----:B-1----:R-:W-:Y:S02]  /*06b0*/  VIADD R7, R27, 0xf ;  /* 0x0000000f1b077836 */ /* 0x002fe40000000000 */
[--C-:B------:R-:W-:Y:S01]  /*06c0*/  IMAD.WIDE.U32 R26, R26, 0x4, R24.reuse ;  /* 0x000000041a1a7825 */ /* 0x100fe200078e0018 */
[----:B------:R-:W3:Y:S03]  /*06d0*/  LDG.E R3, desc[UR6][R28.64] ;  /* 0x000000061c037981 */ /* 0x000ee6000c1e1900 */
[--C-:B------:R-:W-:Y:S01]  /*06e0*/  IMAD.WIDE.U32 R8, R9, 0x4, R24.reuse ;  /* 0x0000000409087825 */ /* 0x100fe200078e0018 */
[----:B------:R-:W4:Y:S03]  /*06f0*/  LDG.E R5, desc[UR6][R26.64] ;  /* 0x000000061a057981 */ /* 0x000f26000c1e1900 */
[----:B------:R-:W-:Y:S01]  /*0700*/  IMAD.WIDE.U32 R24, R7, 0x4, R24 ;  /* 0x0000000407187825 */ /* 0x000fe200078e0018 */
[----:B------:R-:W5:Y:S04]  /*0710*/  LDG.E R6, desc[UR6][R8.64] ;  /* 0x0000000608067981 */ /* 0x000f68000c1e1900 */
[----:B------:R-:W5:Y:S01]  /*0720*/  LDG.E R7, desc[UR6][R24.64] ;  /* 0x0000000618077981 */ /* 0x000f62000c1e1900 */
[----:B------:R-:W-:-:S04]  /*0730*/  IADD3 R22, PT, PT, R22, 0x10, RZ ;  /* 0x0000001016167810 */ /* 0x000fc80007ffe0ff */
[----:B------:R-:W-:Y:S01]  /*0740*/  ISETP.NE.AND P0, PT, R22, R21, PT ;  /* 0x000000151600720c */ /* 0x000fe20003f05270 */
[----:B--2---:R1:W-:Y:S04]  /*0750*/  STL.64 [R23+0x20], R10 ;  /* 0x0000200a17007387 */ /* 0x0043e80000100a00 */
[----:B---3--:R1:W-:Y:S04]  /*0760*/  STL.64 [R23+0x28], R2 ;  /* 0x0000280217007387 */ /* 0x0083e80000100a00 */
[----:B----4-:R1:W-:Y:S04]  /*0770*/  STL.64 [R23+0x30], R4 ;  /* 0x0000300417007387 */ /* 0x0103e80000100a00 */
[----:B-----5:R1:W-:Y:S01]  /*0780*/  STL.64 [R23+0x38], R6 ;  /* 0x0000380617007387 */ /* 0x0203e20000100a00 */
[----:B------:R-:W-:Y:S05]  /*0790*/  @P0 BRA `(.L_x_4) ;  /* 0xfffffffc000c0947 */ /* 0x000fea000383ffff */
.L_x_3:
[----:B------:R-:W-:Y:S05]  /*07a0*/  BRA.U !UP1, `(.L_x_2) ;  /* 0x00000005092c7547 */ /* 0x000fea000b800000 */
[----:B------:R-:W-:Y:S02]  /*07b0*/  UISETP.GE.U32.AND UP0, UPT, UR4, 0x8, UPT ;  /* 0x000000080400788c */ /* 0x000fe4000bf06070 */
[----:B------:R-:W-:-:S04]  /*07c0*/  ULOP3.LUT UR5, UR9, 0x7, URZ, 0xc0, !UPT ;  /* 0x0000000709057892 */ /* 0x000fc8000f8ec0ff */
[----:B------:R-:W-:-:S03]  /*07d0*/  UISETP.NE.AND UP1, UPT, UR5, URZ, UPT ;  /* 0x000000ff0500728c */ /* 0x000fc6000bf25270 */
[----:B------:R-:W-:Y:S08]  /*07e0*/  BRA.U !UP0, `(.L_x_5) ;  /* 0x00000001088c7547 */ /* 0x000ff0000b800000 */
[----:B01----:R-:W0:Y:S01]  /*07f0*/  LDC.64 R2, c[0x0][0x3b8] ;  /* 0x0000ee00ff027b82 */ /* 0x003e220000000a00 */
[----:B------:R-:W-:-:S04]  /*0800*/  IMAD R7, R18, UR9, R21 ;  /* 0x0000000912077c24 */ /* 0x000fc8000f8e0215 */
[C---:B------:R-:W-:Y:S01]  /*0810*/  VIADD R25, R7.reuse, 0x1 ;  /* 0x0000000107197836 */ /* 0x040fe20000000000 */
[C---:B------:R-:W-:Y:S01]  /*0820*/  IADD3 R11, PT, PT, R7.reuse, 0x3, RZ ;  /* 0x00000003070b7810 */ /* 0x040fe20007ffe0ff */
[C---:B------:R-:W-:Y:S01]  /*0830*/  VIADD R23, R7.reuse, 0x2 ;  /* 0x0000000207177836 */ /* 0x040fe20000000000 */
[C---:B------:R-:W-:Y:S01]  /*0840*/  IADD3 R28, PT, PT, R7.reuse, 0x6, RZ ;  /* 0x00000006071c7810 */ /* 0x040fe20007ffe0ff */
[C---:B------:R-:W-:Y:S02]  /*0850*/  VIADD R9, R7.reuse, 0x4 ;  /* 0x0000000407097836 */ /* 0x040fe40000000000 */
[C---:B------:R-:W-:Y:S02]  /*0860*/  VIADD R29, R7.reuse, 0x5 ;  /* 0x00000005071d7836 */ /* 0x040fe40000000000 */
[C---:B------:R-:W-:Y:S02]  /*0870*/  VIADD R27, R7.reuse, 0x7 ;  /* 0x00000007071b7836 */ /* 0x040fe40000000000 */
[----:B0-----:R-:W-:-:S04]  /*0880*/  IMAD.WIDE.U32 R4, R7, 0x4, R2 ;  /* 0x0000000407047825 */ /* 0x001fc800078e0002 */
[--C-:B------:R-:W-:Y:S01]  /*0890*/  IMAD.WIDE.U32 R24, R25, 0x4, R2.reuse ;  /* 0x0000000419187825 */ /* 0x100fe200078e0002 */
[----:B------:R0:W2:Y:S03]  /*08a0*/  LDG.E R26, desc[UR6][R4.64] ;  /* 0x00000006041a7981 */ /* 0x0000a6000c1e1900 */
[--C-:B------:R-:W-:Y:S02]  /*08b0*/  IMAD.WIDE.U32 R22, R23, 0x4, R2.reuse ;  /* 0x0000000417167825 */ /* 0x100fe400078e0002 */
[----:B------:R-:W3:Y:S02]  /*08c0*/  LDG.E R24, desc[UR6][R24.64] ;  /* 0x0000000618187981 */ /* 0x000ee4000c1e1900 */
[--C-:B------:R-:W-:Y:S02]  /*08d0*/  IMAD.WIDE.U32 R10, R11, 0x4, R2.reuse ;  /* 0x000000040b0a7825 */ /* 0x100fe400078e0002 */
[----:B------:R1:W4:Y:S02]  /*08e0*/  LDG.E R22, desc[UR6][R22.64] ;  /* 0x0000000616167981 */ /* 0x000324000c1e1900 */
[----:B------:R-:W-:-:S02]  /*08f0*/  IMAD.WIDE.U32 R8, R9, 0x4, R2 ;  /* 0x0000000409087825 */ /* 0x000fc400078e0002 */
[----:B------:R-:W5:Y:S02]  /*0900*/  LDG.E R10, desc[UR6][R10.64] ;  /* 0x000000060a0a7981 */ /* 0x000f64000c1e1900 */
[--C-:B------:R-:W-:Y:S02]  /*0910*/  IMAD.WIDE.U32 R6, R29, 0x4, R2.reuse ;  /* 0x000000041d067825 */ /* 0x100fe400078e0002 */
[----:B------:R-:W5:Y:S02]  /*0920*/  LDG.E R8, desc[UR6][R8.64] ;  /* 0x0000000608087981 */ /* 0x000f64000c1e1900 */
[--C-:B0-----:R-:W-:Y:S02]  /*0930*/  IMAD.WIDE.U32 R4, R28, 0x4, R2.reuse ;  /* 0x000000041c047825 */ /* 0x101fe400078e0002 */
[----:B------:R-:W5:Y:S02]  /*0940*/  LDG.E R6, desc[UR6][R6.64] ;  /* 0x0000000606067981 */ /* 0x000f64000c1e1900 */
[----:B------:R-:W-:-:S02]  /*0950*/  IMAD.WIDE.U32 R2, R27, 0x4, R2 ;  /* 0x000000041b027825 */ /* 0x000fc400078e0002 */
[----:B------:R-:W5:Y:S04]  /*0960*/  LDG.E R4, desc[UR6][R4.64] ;  /* 0x0000000604047981 */ /* 0x000f68000c1e1900 */
[----:B------:R-:W5:Y:S01]  /*0970*/  LDG.E R2, desc[UR6][R2.64] ;  /* 0x0000000602027981 */ /* 0x000f62000c1e1900 */
[C---:B-1----:R-:W-:Y:S01]  /*0980*/  IMAD R23, R21.reuse, 0x4, R1 ;  /* 0x0000000415177824 */ /* 0x042fe200078e0201 */
[----:B------:R-:W-:-:S04]  /*0990*/  IADD3 R21, PT, PT, R21, 0x8, RZ ;  /* 0x0000000815157810 */ /* 0x000fc80007ffe0ff */
[----:B--2---:R2:W-:Y:S04]  /*09a0*/  STL [R23], R26 ;  /* 0x0000001a17007387 */ /* 0x0045e80000100800 */
[----:B---3--:R2:W-:Y:S04]  /*09b0*/  STL [R23+0x4], R24 ;  /* 0x0000041817007387 */ /* 0x0085e80000100800 */
[----:B----4-:R2:W-:Y:S04]  /*09c0*/  STL [R23+0x8], R22 ;  /* 0x0000081617007387 */ /* 0x0105e80000100800 */
[----:B-----5:R2:W-:Y:S04]  /*09d0*/  STL [R23+0xc], R10 ;  /* 0x00000c0a17007387 */ /* 0x0205e80000100800 */
[----:B------:R2:W-:Y:S04]  /*09e0*/  STL [R23+0x10], R8 ;  /* 0x0000100817007387 */ /* 0x0005e80000100800 */
[----:B------:R2:W-:Y:S04]  /*09f0*/  STL [R23+0x14], R6 ;  /* 0x0000140617007387 */ /* 0x0005e80000100800 */
[----:B------:R2:W-:Y:S04]  /*0a00*/  STL [R23+0x18], R4 ;  /* 0x0000180417007387 */ /* 0x0005e80000100800 */
[----:B------:R2:W-:Y:S02]  /*0a10*/  STL [R23+0x1c], R2 ;  /* 0x00001c0217007387 */ /* 0x0005e40000100800 */
.L_x_5:
[----:B------:R-:W-:Y:S05]  /*0a20*/  BRA.U !UP1, `(.L_x_2) ;  /* 0x00000001098c7547 */ /* 0x000fea000b800000 */
[----:B------:R-:W-:Y:S02]  /*0a30*/  UISETP.GE.U32.AND UP0, UPT, UR5, 0x4, UPT ;  /* 0x000000040500788c */ /* 0x000fe4000bf06070 */
[----:B------:R-:W-:-:S04]  /*0a40*/  ULOP3.LUT UR8, UR9, 0x3, URZ, 0xc0, !UPT ;  /* 0x0000000309087892 */ /* 0x000fc8000f8ec0ff */
[----:B------:R-:W-:-:S03]  /*0a50*/  UISETP.NE.AND UP1, UPT, UR8, URZ, UPT ;  /* 0x000000ff0800728c */ /* 0x000fc6000bf25270 */
[----:B------:R-:W-:Y:S08]  /*0a60*/  BRA.U !UP0, `(.L_x_6) ;  /* 0x00000001084c7547 */ /* 0x000ff0000b800000 */
[----:B012---:R-:W0:Y:S01]  /*0a70*/  LDC.64 R4, c[0x0][0x3b8] ;  /* 0x0000ee00ff047b82 */ /* 0x007e220000000a00 */
[----:B------:R-:W-:-:S04]  /*0a80*/  IMAD R9, R18, UR9, R21 ;  /* 0x0000000912097c24 */ /* 0x000fc8000f8e0215 */
[C---:B------:R-:W-:Y:S01]  /*0a90*/  VIADD R7, R9.reuse, 0x1 ;  /* 0x0000000109077836 */ /* 0x040fe20000000000 */
[C---:B------:R-:W-:Y:S01]  /*0aa0*/  IADD3 R11, PT, PT, R9.reuse, 0x3, RZ ;  /* 0x00000003090b7810 */ /* 0x040fe20007ffe0ff */
[C---:B------:R-:W-:Y:S02]  /*0ab0*/  VIADD R3, R9.reuse, 0x2 ;  /* 0x0000000209037836 */ /* 0x040fe40000000000 */
[----:B0-----:R-:W-:-:S04]  /*0ac0*/  IMAD.WIDE.U32 R8, R9, 0x4, R4 ;  /* 0x0000000409087825 */ /* 0x001fc800078e0004 */
[--C-:B------:R-:W-:Y:S02]  /*0ad0*/  IMAD.WIDE.U32 R6, R7, 0x4, R4.reuse ;  /* 0x0000000407067825 */ /* 0x100fe400078e0004 */
[----:B------:R-:W2:Y:S02]  /*0ae0*/  LDG.E R8, desc[UR6][R8.64] ;  /* 0x0000000608087981 */ /* 0x000ea4000c1e1900 */
[--C-:B------:R-:W-:Y:S02]  /*0af0*/  IMAD.WIDE.U32 R2, R3, 0x4, R4.reuse ;  /* 0x0000000403027825 */ /* 0x100fe400078e0004 */
[----:B------:R-:W3:Y:S02]  /*0b00*/  LDG.E R6, desc[UR6][R6.64] ;  /* 0x0000000606067981 */ /* 0x000ee4000c1e1900 */
[----:B------:R-:W-:Y:S02]  /*0b10*/  IMAD.WIDE.U32 R4, R11, 0x4, R4 ;  /* 0x000000040b047825 */ /* 0x000fe400078e0004 */
[----:B------:R-:W4:Y:S04]  /*0b20*/  LDG.E R2, desc[UR6][R2.64] ;  /* 0x0000000602027981 */ /* 0x000f28000c1e1900 */
[----:B------:R-:W5:Y:S01]  /*0b30*/  LDG.E R4, desc[UR6][R4.64] ;  /* 0x0000000604047981 */ /* 0x000f62000c1e1900 */
[----:B------:R-:W-:-:S02]  /*0b40*/  IMAD R11, R21, 0x4, R1 ;  /* 0x00000004150b7824 */ /* 0x000fc400078e0201 */
[----:B------:R-:W-:-:S03]  /*0b50*/  VIADD R21, R21, 0x4 ;  /* 0x0000000415157836 */ /* 0x000fc60000000000 */
[----:B--2---:R0:W-:Y:S04]  /*0b60*/  STL [R11], R8 ;  /* 0x000000080b007387 */ /* 0x0041e80000100800 */
[----:B---3--:R0:W-:Y:S04]  /*0b70*/  STL [R11+0x4], R6 ;  /* 0x000004060b007387 */ /* 0x0081e80000100800 */
[----:B----4-:R0:W-:Y:S04]  /*0b80*/  STL [R11+0x8], R2 ;  /* 0x000008020b007387 */ /* 0x0101e80000100800 */
[----:B-----5:R0:W-:Y:S02]  /*0b90*/  STL [R11+0xc], R4 ;  /* 0x00000c040b007387 */ /* 0x0201e40000100800 */
.L_x_6:
[----:B------:R-:W-:Y:S05]  /*0ba0*/  BRA.U !UP1, `(.L_x_2) ;  /* 0x00000001092c7547 */ /* 0x000fea000b800000 */
[----:B012---:R-:W0:Y:S01]  /*0bb0*/  LDC.64 R2, c[0x0][0x3b8] ;  /* 0x0000ee00ff027b82 */ /* 0x007e220000000a00 */
[----:B------:R-:W-:-:S05]  /*0bc0*/  UMOV UR4, URZ ;  /* 0x000000ff00047c82 */ /* 0x000fca0008000000 */
.L_x_7:
[----:B------:R-:W-:-:S04]  /*0bd0*/  IMAD R5, R18, UR9, R21 ;  /* 0x0000000912057c24 */ /* 0x000fc8000f8e0215 */
[----:B0--3--:R-:W-:-:S06]  /*0be0*/  IMAD.WIDE.U32 R4, R5, 0x4, R2 ;  /* 0x0000000405047825 */ /* 0x009fcc00078e0002 */
[----:B------:R-:W2:Y:S01]  /*0bf0*/  LDG.E R4, desc[UR6][R4.64] ;  /* 0x0000000604047981 */ /* 0x000ea2000c1e1900 */
[C---:B------:R-:W-:Y:S01]  /*0c00*/  LEA R7, R21.reuse, R1, 0x2 ;  /* 0x0000000115077211 */ /* 0x040fe200078e10ff */
[----:B------:R-:W-:Y:S01]  /*0c10*/  UIADD3 UR4, UPT, UPT, UR4, 0x1, URZ ;  /* 0x0000000104047890 */ /* 0x000fe2000fffe0ff */
[----:B------:R-:W-:-:S03]  /*0c20*/  VIADD R21, R21, 0x1 ;  /* 0x0000000115157836 */ /* 0x000fc60000000000 */
[----:B------:R-:W-:Y:S01]  /*0c30*/  UISETP.NE.AND UP0, UPT, UR4, UR8, UPT ;  /* 0x000000080400728c */ /* 0x000fe2000bf05270 */
[----:B--2---:R3:W-:Y:S08]  /*0c40*/  STL [R7], R4 ;  /* 0x0000000407007387 */ /* 0x0047f00000100800 */
[----:B------:R-:W-:Y:S05]  /*0c50*/  BRA.U UP0, `(.L_x_7) ;  /* 0xfffffffd00dc7547 */ /* 0x000fea000b83ffff */
.L_x_2:
[----:B012---:R-:W0:Y:S01]  /*0c60*/  LDC R2, c[0x0][0x3c8] ;  /* 0x0000f200ff027b82 */ /* 0x007e220000000800 */
[C---:B------:R-:W-:Y:S01]  /*0c70*/  ISETP.GT.AND P0, PT, R17.reuse, 0x1, PT ;  /* 0x000000011100780c */ /* 0x040fe20003f04270 */
[----:B------:R-:W-:Y:S01]  /*0c80*/  BSSY.RECONVERGENT B0, `(.L_x_8) ;  /* 0x0000115000007945 */ /* 0x000fe20003800200 */
[----:B------:R-:W-:Y:S01]  /*0c90*/  IMAD R6, R17, 0x4, R1 ;  /* 0x0000000411067824 */ /* 0x000fe200078e0201 */
[----:B0-----:R-:W-:-:S10]  /*0ca0*/  LEA R5, R2, R1, 0x2 ;  /* 0x0000000102057211 */ /* 0x001fd400078e10ff */
[----:B------:R-:W-:Y:S05]  /*0cb0*/  @P0 BRA `(.L_x_9) ;  /* 0x0000000400440947 */ /* 0x000fea0003800000 */
[----:B------:R-:W-:Y:S01]  /*0cc0*/  HFMA2 R8, -RZ, RZ, 0, 0 ;  /* 0x00000000ff087431 */ /* 0x000fe200000001ff */
[----:B------:R-:W-:Y:S01]  /*0cd0*/  BSSY.RECONVERGENT B3, `(.L_x_10) ;  /* 0x000004e000037945 */ /* 0x000fe20003800200 */
[----:B------:R-:W-:Y:S02]  /*0ce0*/  IMAD.MOV.U32 R2, RZ, RZ, RZ ;  /* 0x000000ffff027224 */ /* 0x000fe400078e00ff */
[----:B---3--:R-:W-:-:S07]  /*0cf0*/  IMAD.MOV.U32 R7, RZ, RZ, RZ ;  /* 0x000000ffff077224 */ /* 0x008fce00078e00ff */
.L_x_19:
[C---:B0-----:R-:W-:Y:S01]  /*0d00*/  IMAD R4, R2.reuse, 0x4, R12 ;  /* 0x0000000402047824 */ /* 0x041fe200078e020c */
[----:B------:R-:W-:Y:S01]  /*0d10*/  BSSY.RECONVERGENT B2, `(.L_x_11) ;  /* 0x0000047000027945 */ /* 0x000fe20003800200 */
[----:B------:R-:W-:Y:S01]  /*0d20*/  IMAD.MOV.U32 R18, RZ, RZ, R2 ;  /* 0x000000ffff127224 */ /* 0x000fe200078e0002 */
[----:B------:R-:W-:Y:S01]  /*0d30*/  MOV R9, R2 ;  /* 0x0000000200097202 */ /* 0x000fe20000000f00 */
[----:B------:R-:W-:Y:S01]  /*0d40*/  IMAD R3, R2, 0x4, R15 ;  /* 0x0000000402037824 */ /* 0x000fe200078e020f */
[----:B------:R-:W0:Y:S02]  /*0d50*/  LDS R25, [R4] ;  /* 0x0000000004197984 */ /* 0x000e240000000800 */
[----:B0-----:R-:W-:-:S13]  /*0d60*/  ISETP.NE.AND P0, PT, R25, RZ, PT ;  /* 0x000000ff1900720c */ /* 0x001fda0003f05270 */
[----:B------:R-:W-:Y:S01]  /*0d70*/  @!P0 VIADD R2, R2, 0xffffffff ;  /* 0xffffffff02028836 */ /* 0x000fe20000000000 */
[----:B------:R-:W-:Y:S06]  /*0d80*/  @!P0 BRA `(.L_x_12) ;  /* 0x0000000000fc8947 */ /* 0x000fec0003800000 */
[----:B------:R-:W-:Y:S01]  /*0d90*/  IMAD R10, R9, 0x4, R14 ;  /* 0x00000004090a7824 */ /* 0x000fe200078e020e */
[----:B------:R-:W-:Y:S01]  /*0da0*/  IADD3 R22, PT, PT, R2, UR14, RZ ;  /* 0x0000000e02167c10 */ /* 0x000fe2000fffe0ff */
[----:B------:R-:W-:Y:S01]  /*0db0*/  IMAD R9, R18, 0x4, R13 ;  /* 0x0000000412097824 */ /* 0x000fe200078e020d */
[----:B------:R0:W1:Y:S01]  /*0dc0*/  LDS R11, [R3] ;  /* 0x00000000030b7984 */ /* 0x0000620000000800 */
[----:B------:R-:W-:Y:S01]  /*0dd0*/  BSSY.RELIABLE B4, `(.L_x_13) ;  /* 0x0000011000047945 */ /* 0x000fe20003800100 */
[----:B------:R-:W-:Y:S02]  /*0de0*/  ISETP.GE.AND P0, PT, R22, UR15, PT ;  /* 0x0000000f16007c0c */ /* 0x000fe4000bf06270 */
[----:B------:R0:W2:Y:S04]  /*0df0*/  LDS R23, [R10] ;  /* 0x000000000a177984 */ /* 0x0000a80000000800 */
[----:B------:R0:W3:Y:S07]  /*0e00*/  LDS R17, [R9] ;  /* 0x0000000009117984 */ /* 0x0000ee0000000800 */
[----:B------:R-:W4:Y:S02]  /*0e10*/  @!P0 LDC R18, c[0x0][0x3cc] ;  /* 0x0000f300ff128b82 */ /* 0x000f240000000800 */
[----:B----4-:R-:W-:Y:S01]  /*0e20*/  @!P0 LOP3.LUT R25, R25, R18, RZ, 0x30, !PT ;  /* 0x0000001219198212 */ /* 0x010fe200078e30ff */
[----:B0123--:R-:W-:Y:S06]  /*0e30*/  @!P0 BRA `(.L_x_14) ;  /* 0x0000000000288947 */ /* 0x00ffec0003800000 */
[----:B------:R-:W-:-:S13]  /*0e40*/  ISETP.NE.AND P0, PT, R22, UR13, PT ;  /* 0x0000000d16007c0c */ /* 0x000fda000bf05270 */
[----:B------:R-:W-:Y:S05]  /*0e50*/  @P0 BRA `(.L_x_14) ;  /* 0x0000000000200947 */ /* 0x000fea0003800000 */
[----:B------:R-:W0:Y:S02]  /*0e60*/  LDC R21, c[0x0][0x3cc] ;  /* 0x0000f300ff157b82 */ /* 0x000e240000000800 */
[----:B0-----:R-:W-:-:S13]  /*0e70*/  LOP3.LUT P0, R18, R11, R21, RZ, 0xc0, !PT ;  /* 0x000000150b127212 */ /* 0x001fda000780c0ff */
[----:B------:R-:W-:Y:S05]  /*0e80*/  @!P0 BREAK.RELIABLE B4 ;  /* 0x0000000000048942 */ /* 0x000fea0003800100 */
[----:B------:R-:W-:Y:S01]  /*0e90*/  @!P0 IADD3 R2, PT, PT, R2, -0x1, RZ ;  /* 0xffffffff02028810 */ /* 0x000fe20007ffe0ff */
[----:B------:R-:W-:Y:S06]  /*0ea0*/  @!P0 BRA `(.L_x_12) ;  /* 0x0000000000b48947 */ /* 0x000fec0003800000 */
[----:B------:R-:W-:-:S04]  /*0eb0*/  ISETP.NE.AND P0, PT, R18, R21, PT ;  /* 0x000000151200720c */ /* 0x000fc80003f05270 */
[----:B------:R-:W-:-:S04]  /*0ec0*/  SEL R18, R21, 0xffffffff, P0 ;  /* 0xffffffff15127807 */ /* 0x000fc80000000000 */
[----:B------:R-:W-:-:S07]  /*0ed0*/  LOP3.LUT R25, R25, R18, RZ, 0xc0, !PT ;  /* 0x0000001219197212 */ /* 0x000fce00078ec0ff */
.L_x_14:
[----:B------:R-:W-:Y:S05]  /*0ee0*/  BSYNC.RELIABLE B4 ;  /* 0x0000000000047941 */ /* 0x000fea0003800100 */
.L_x_13:
[----:B------:R-:W-:Y:S02]  /*0ef0*/  IMAD.MOV R18, RZ, RZ, -R25 ;  /* 0x000000ffff127224 */ /* 0x000fe400078e0a19 */
[----:B------:R-:W-:-:S03]  /*0f00*/  IMAD R21, R22, 0x4, R1 ;  /* 0x0000000416157824 */ /* 0x000fc600078e0201 */
[----:B------:R-:W-:-:S04]  /*0f10*/  LOP3.LUT R18, R25, R18, RZ, 0xc0, !PT ;  /* 0x0000001219127212 */ /* 0x000fc800078ec0ff */
[----:B------:R-:W-:Y:S01]  /*0f20*/  LOP3.LUT R27, R25, R18, RZ, 0x3c, !PT ;  /* 0x00000012191b7212 */ /* 0x000fe200078e3cff */
[----:B------:R0:W-:Y:S01]  /*0f30*/  STL [R21], R18 ;  /* 0x0000001215007387 */ /* 0x0001e20000100800 */
[----:B------:R-:W-:-:S03]  /*0f40*/  LOP3.LUT P0, RZ, R18, R16, RZ, 0x30, !PT ;  /* 0x0000001012ff7212 */ /* 0x000fc600078030ff */
[----:B------:R0:W-:Y:S10]  /*0f50*/  STS [R4], R27 ;  /* 0x0000001b04007388 */ /* 0x0001f40000000800 */
[----:B0-----:R-:W-:Y:S05]  /*0f60*/  @!P0 BRA `(.L_x_15) ;  /* 0x0000000000808947 */ /* 0x001fea0003800000 */
[----:B------:R-:W-:-:S04]  /*0f70*/  IADD3 R21, PT, PT, R2, 0x1, RZ ;  /* 0x0000000102157810 */ /* 0x000fc80007ffe0ff */
[----:B------:R-:W-:-:S13]  /*0f80*/  ISETP.NE.AND P0, PT, R21, UR10, PT ;  /* 0x0000000a15007c0c */ /* 0x000fda000bf05270 */
[----:B------:R-:W-:Y:S05]  /*0f90*/  @P0 BRA `(.L_x_16) ;  /* 0x0000000000400947 */ /* 0x000fea0003800000 */
[----:B------:R-:W-:-:S13]  /*0fa0*/  LOP3.LUT P0, RZ, R25, UR11, RZ, 0xc0, !PT ;  /* 0x0000000b19ff7c12 */ /* 0x000fda000f80c0ff */
[----:B------:R-:W-:Y:S05]  /*0fb0*/  @P0 BRA `(.L_x_12) ;  /* 0x0000000000700947 */ /* 0x000fea0003800000 */
[----:B------:R-:W2:Y:S01]  /*0fc0*/  LDL R3, [R5] ;  /* 0x0000000005037983 */ /* 0x000ea20000100800 */
[----:B------:R-:W-:Y:S01]  /*0fd0*/  BSSY.RECONVERGENT B4, `(.L_x_17) ;  /* 0x0000009000047945 */ /* 0x000fe20003800200 */
[----:B------:R-:W-:Y:S01]  /*0fe0*/  VIADD R7, R7, 0x1 ;  /* 0x0000000107077836 */ /* 0x000fe20000000000 */
[----:B--2---:R-:W-:Y:S01]  /*0ff0*/  ISETP.NE.AND P0, PT, R3, 0x1, PT ;  /* 0x000000010300780c */ /* 0x004fe20003f05270 */
[----:B------:R-:W-:-:S12]  /*1000*/  IMAD.MOV.U32 R3, RZ, RZ, 0x2 ;  /* 0x00000002ff037424 */ /* 0x000fd800078e00ff */
[----:B------:R-:W-:Y:S05]  /*1010*/  @!P0 BRA `(.L_x_18) ;  /* 0x0000000000108947 */ /* 0x000fea0003800000 */
[----:B------:R-:W2:Y:S02]  /*1020*/  LDL R3, [R6+-0x4] ;  /* 0xfffffc0006037983 */ /* 0x000ea40000100800 */
[----:B--2---:R-:W-:Y:S02]  /*1030*/  ISETP.NE.AND P0, PT, R3, UR12, PT ;  /* 0x0000000c03007c0c */ /* 0x004fe4000bf05270 */
[----:B------:R-:W-:-:S04]  /*1040*/  MOV R3, 0x4 ;  /* 0x0000000400037802 */ /* 0x000fc80000000f00 */
[----:B------:R-:W-:-:S07]  /*1050*/  SEL R3, R3, 0x8, !P0 ;  /* 0x0000000803037807 */ /* 0x000fce0004000000 */
.L_x_18:
[----:B------:R-:W-:Y:S05]  /*1060*/  BSYNC.RECONVERGENT B4 ;  /* 0x0000000000047941 */ /* 0x000fea0003800200 */
.L_x_17:
[----:B------:R-:W-:Y:S02]  /*1070*/  VIADD R2, R2, 0xffffffff ;  /* 0xffffffff02027836 */ /* 0x000fe40000000000 */
[----:B------:R-:W-:Y:S01]  /*1080*/  IMAD.IADD R8, R8, 0x1, R3 ;  /* 0x0000000108087824 */ /* 0x000fe200078e0203 */
[----:B------:R-:W-:Y:S06]  /*1090*/  BRA `(.L_x_12) ;  /* 0x0000000000387947 */ /* 0x000fec0003800000 */
.L_x_16:
[C---:B------:R-:W-:Y:S02]  /*10a0*/  LOP3.LUT R23, R18.reuse, R23, RZ, 0xfc, !PT ;  /* 0x0000001712177212 */ /* 0x040fe400078efcff */
[C---:B------:R-:W-:Y:S02]  /*10b0*/  LOP3.LUT R17, R18.reuse, R17, RZ, 0xfc, !PT ;  /* 0x0000001112117212 */ /* 0x040fe400078efcff */
[----:B------:R-:W-:Y:S02]  /*10c0*/  SHF.L.U32 R23, R23, 0x1, RZ ;  /* 0x0000000117177819 */ /* 0x000fe400000006ff */
[----:B------:R-:W-:Y:S02]  /*10d0*/  SHF.R.U32.HI R17, RZ, 0x1, R17 ;  /* 0x00000001ff117819 */ /* 0x000fe40000011611 */
[----:B------:R-:W-:Y:S02]  /*10e0*/  LOP3.LUT R2, R23, R18, R11, 0xfe, !PT ;  /* 0x0000001217027212 */ /* 0x000fe400078efe0b */
[----:B------:R-:W-:-:S02]  /*10f0*/  LOP3.LUT R18, R18, R11, RZ, 0xfc, !PT ;  /* 0x0000000b12127212 */ /* 0x000fc400078efcff */
[----:B------:R-:W-:Y:S01]  /*1100*/  LOP3.LUT R11, R16, R2, R17, 0x1, !PT ;  /* 0x00000002100b7212 */ /* 0x000fe200078e0111 */
[----:B------:R-:W-:Y:S02]  /*1110*/  IMAD.MOV.U32 R2, RZ, RZ, R21 ;  /* 0x000000ffff027224 */ /* 0x000fe400078e0015 */
[----:B------:R0:W-:Y:S04]  /*1120*/  STS [R3+0x4], R18 ;  /* 0x0000041203007388 */ /* 0x0001e80000000800 */
[----:B------:R0:W-:Y:S04]  /*1130*/  STS [R10+0x4], R23 ;  /* 0x000004170a007388 */ /* 0x0001e80000000800 */
[----:B------:R0:W-:Y:S04]  /*1140*/  STS [R9+0x4], R17 ;  /* 0x0000041109007388 */ /* 0x0001e80000000800 */
[----:B------:R0:W-:Y:S01]  /*1150*/  STS [R4+0x4], R11 ;  /* 0x0000040b04007388 */ /* 0x0001e20000000800 */
[----:B------:R-:W-:Y:S05]  /*1160*/  BRA `(.L_x_12) ;  /* 0x0000000000047947 */ /* 0x000fea0003800000 */
.L_x_15:
[----:B------:R-:W-:-:S07]  /*1170*/  VIADD R2, R2, 0xffffffff ;  /* 0xffffffff02027836 */ /* 0x000fce0000000000 */
.L_x_12:
[----:B------:R-:W-:Y:S05]  /*1180*/  BSYNC.RECONVERGENT B2 ;  /* 0x0000000000027941 */ /* 0x000fea0003800200 */
.L_x_11:
[----:B------:R-:W-:-:S13]  /*1190*/  ISETP.GT.AND P0, PT, R2, -0x1, PT ;  /* 0xffffffff0200780c */ /* 0x000fda0003f04270 */
[----:B------:R-:W-:Y:S05]  /*11a0*/  @P0 BRA `(.L_x_19) ;  /* 0xfffffff800d40947 */ /* 0x000fea000383ffff */
[----:B------:R-:W-:Y:S05]  /*11b0*/  BSYNC.RECONVERGENT B3 ;  /* 0x0000000000037941 */ /* 0x000fea0003800200 */
.L_x_10:
[----:B------:R-:W-:Y:S05]  /*11c0*/  BRA `(.L_x_20) ;  /* 0x0000000c00007947 */ /* 0x000fea0003800000 */
.L_x_9:
[----:B------:R-:W0:Y:S01]  /*11d0*/  LDC R2, c[0x0][0x3c4] ;  /* 0x0000f100ff027b82 */ /* 0x000e220000000800 */
[----:B---3--:R-:W-:Y:S01]  /*11e0*/  HFMA2 R7, -RZ, RZ, 0, 0 ;  /* 0x00000000ff077431 */ /* 0x008fe200000001ff */
[C---:B------:R-:W-:Y:S01]  /*11f0*/  IADD3 R3, PT, PT, R17.reuse, -0x1, RZ ;  /* 0xffffffff11037810 */ /* 0x040fe20007ffe0ff */
[----:B------:R-:W-:Y:S02]  /*1200*/  VIADD R17, R17, 0xfffffffe ;  /* 0xfffffffe11117836 */ /* 0x000fe40000000000 */
[----:B------:R-:W-:Y:S02]  /*1210*/  IMAD.MOV.U32 R10, RZ, RZ, RZ ;  /* 0x000000ffff0a7224 */ /* 0x000fe400078e00ff */
[----:B------:R-:W-:Y:S02]  /*1220*/  IMAD.MOV.U32 R8, RZ, RZ, RZ ;  /* 0x000000ffff087224 */ /* 0x000fe400078e00ff */
[----:B0-----:R-:W-:-:S07]  /*1230*/  IMAD R9, R2, 0x4, R1 ;  /* 0x0000000402097824 */ /* 0x001fce00078e0201 */
.L_x_45:
[----:B0-----:R-:W-:Y:S01]  /*1240*/  LEA R2, R10, R12, 0x2 ;  /* 0x0000000c0a027211 */ /* 0x001fe200078e10ff */
[----:B------:R-:W-:Y:S04]  /*1250*/  BSSY.RECONVERGENT B2, `(.L_x_21) ;  /* 0x00000b5000027945 */ /* 0x000fe80003800200 */
[----:B------:R-:W0:Y:S02]  /*1260*/  LDS R24, [R2] ;  /* 0x0000000002187984 */ /* 0x000e240000000800 */
[----:B0-----:R-:W-:-:S13]  /*1270*/  ISETP.NE.AND P0, PT, R24, RZ, PT ;  /* 0x000000ff1800720c */ /* 0x001fda0003f05270 */
[----:B--234-:R-:W-:Y:S05]  /*1280*/  @!P0 BRA `(.L_x_22) ;  /* 0x0000000800c08947 */ /* 0x01cfea0003800000 */
[C---:B------:R-:W-:Y:S01]  /*1290*/  IMAD R4, R10.reuse, 0x4, R15 ;  /* 0x000000040a047824 */ /* 0x040fe200078e020f */
[C---:B------:R-:W-:Y:S01]  /*12a0*/  LEA R18, R10.reuse, R13, 0x2 ;  /* 0x0000000d0a127211 */ /* 0x040fe200078e10ff */
[C---:B------:R-:W-:Y:S01]  /*12b0*/  IMAD R11, R10.reuse, 0x4, R14 ;  /* 0x000000040a0b7824 */ /* 0x040fe200078e020e */
[----:B------:R-:W0:Y:S01]  /*12c0*/  LDCU.64 UR4, c[0x0][0x3c0] ;  /* 0x00007800ff0477ac */ /* 0x000e220008000a00 */
[----:B------:R-:W-:Y:S01]  /*12d0*/  BSSY.RELIABLE B3, `(.L_x_23) ;  /* 0x0000015000037945 */ /* 0x000fe20003800100 */
[----:B------:R1:W2:Y:S04]  /*12e0*/  LDS R21, [R4] ;  /* 0x0000000004157984 */ /* 0x0002a80000000800 */
[----:B------:R1:W3:Y:S04]  /*12f0*/  LDS R23, [R11] ;  /* 0x000000000b177984 */ /* 0x0002e80000000800 */
[----:B------:R1:W4:Y:S01]  /*1300*/  LDS R22, [R18] ;  /* 0x0000000012167984 */ /* 0x0003220000000800 */
[----:B0-----:R-:W-:-:S05]  /*1310*/  VIADD R26, R10, UR4 ;  /* 0x000000040a1a7c36 */ /* 0x001fca0008000000 */
[----:B------:R-:W-:-:S13]  /*1320*/  ISETP.GE.AND P0, PT, R26, UR5, PT ;  /* 0x000000051a007c0c */ /* 0x000fda000bf06270 */
[----:B-1----:R-:W-:Y:S05]  /*1330*/  @!P0 BRA `(.L_x_24) ;  /* 0x0000000000308947 */ /* 0x002fea0003800000 */
[----:B------:R-:W0:Y:S02]  /*1340*/  LDCU UR4, c[0x0][0x3c8] ;  /* 0x00007900ff0477ac */ /* 0x000e240008000800 */
[----:B0-----:R-:W-:-:S13]  /*1350*/  ISETP.NE.AND P0, PT, R26, UR4, PT ;  /* 0x000000041a007c0c */ /* 0x001fda000bf05270 */
[----:B------:R-:W-:Y:S05]  /*1360*/  @P0 BRA `(.L_x_25) ;  /* 0x00000000002c0947 */ /* 0x000fea0003800000 */
[----:B------:R-:W2:Y:S02]  /*1370*/  LDC R28, c[0x0][0x3cc] ;  /* 0x0000f300ff1c7b82 */ /* 0x000ea40000000800 */
[----:B--2---:R-:W-:-:S13]  /*1380*/  LOP3.LUT P0, R25, R21, R28, RZ, 0xc0, !PT ;  /* 0x0000001c15197212 */ /* 0x004fda000780c0ff */
[----:B------:R-:W-:Y:S01]  /*1390*/  @P0 ISETP.NE.AND P1, PT, R25, R28, PT ;  /* 0x0000001c1900020c */ /* 0x000fe20003f25270 */
[----:B------:R-:W-:Y:S05]  /*13a0*/  @!P0 BREAK.RELIABLE B3 ;  /* 0x0000000000038942 */ /* 0x000fea0003800100 */
[----:B------:R-:W-:-:S04]  /*13b0*/  @P0 SEL R25, R28, 0xffffffff, P1 ;  /* 0xffffffff1c190807 */ /* 0x000fc80000800000 */
[----:B------:R-:W-:Y:S01]  /*13c0*/  @P0 LOP3.LUT R24, R24, R25, RZ, 0xc0, !PT ;  /* 0x0000001918180212 */ /* 0x000fe200078ec0ff */
[----:B------:R-:W-:Y:S06]  /*13d0*/  @P0 BRA `(.L_x_25) ;  /* 0x0000000000100947 */ /* 0x000fec0003800000 */
[----:B------:R-:W-:Y:S01]  /*13e0*/  VIADD R10, R10, 0xffffffff ;  /* 0xffffffff0a0a7836 */ /* 0x000fe20000000000 */
[----:B------:R-:W-:Y:S06]  /*13f0*/  BRA `(.L_x_26) ;  /* 0x0000000800687947 */ /* 0x000fec0003800000 */
.L_x_24:
[----:B------:R-:W0:Y:S02]  /*1400*/  LDCU UR4, c[0x0][0x3cc] ;  /* 0x00007980ff0477ac */ /* 0x000e240008000800 */
[----:B0-----:R-:W-:-:S07]  /*1410*/  LOP3.LUT R24, R24, UR4, RZ, 0x30, !PT ;  /* 0x0000000418187c12 */ /* 0x001fce000f8e30ff */
.L_x_25:
[----:B------:R-:W-:Y:S05]  /*1420*/  BSYNC.RELIABLE B3 ;  /* 0x0000000000037941 */ /* 0x000fea0003800100 */
.L_x_23:
[----:B------:R-:W-:Y:S01]  /*1430*/  IADD3 R25, PT, PT, -R24, RZ, RZ ;  /* 0x000000ff18197210 */ /* 0x000fe20007ffe1ff */
[----:B------:R-:W-:-:S03]  /*1440*/  IMAD R26, R26, 0x4, R1 ;  /* 0x000000041a1a7824 */ /* 0x000fc600078e0201 */
[----:B------:R-:W-:-:S04]  /*1450*/  LOP3.LUT R25, R24, R25, RZ, 0xc0, !PT ;  /* 0x0000001918197212 */ /* 0x000fc800078ec0ff */
[----:B------:R-:W-:Y:S01]  /*1460*/  LOP3.LUT R27, R24, R25, RZ, 0x3c, !PT ;  /* 0x00000019181b7212 */ /* 0x000fe200078e3cff */
[----:B------:R0:W-:Y:S01]  /*1470*/  STL [R26], R25 ;  /* 0x000000191a007387 */ /* 0x0001e20000100800 */
[----:B------:R-:W-:-:S03]  /*1480*/  LOP3.LUT P0, RZ, R25, R16, RZ, 0x30, !PT ;  /* 0x0000001019ff7212 */ /* 0x000fc600078030ff */
[----:B------:R0:W-:Y:S10]  /*1490*/  STS [R2], R27 ;  /* 0x0000001b02007388 */ /* 0x0001f40000000800 */
[----:B0-----:R-:W-:Y:S05]  /*14a0*/  @!P0 BRA `(.L_x_27) ;  /* 0x0000000800308947 */ /* 0x001fea0003800000 */
[----:B------:R-:W0:Y:S01]  /*14b0*/  LDCU UR4, c[0x0][0x384] ;  /* 0x00007080ff0477ac */ /* 0x000e220008000800 */
[----:B------:R-:W-:-:S05]  /*14c0*/  VIADD R26, R10, 0x1 ;  /* 0x000000010a1a7836 */ /* 0x000fca0000000000 */
[----:B0-----:R-:W-:-:S13]  /*14d0*/  ISETP.NE.AND P0, PT, R26, UR4, PT ;  /* 0x000000041a007c0c */ /* 0x001fda000bf05270 */
[----:B------:R-:W-:Y:S05]  /*14e0*/  @!P0 BRA `(.L_x_28) ;  /* 0x0000000000348947 */ /* 0x000fea0003800000 */
[C---:B---3--:R-:W-:Y:S01]  /*14f0*/  LOP3.LUT R23, R25.reuse, R23, RZ, 0xfc, !PT ;  /* 0x0000001719177212 */ /* 0x048fe200078efcff */
[----:B------:R-:W-:Y:S01]  /*1500*/  IMAD.MOV.U32 R10, RZ, RZ, R26 ;  /* 0x000000ffff0a7224 */ /* 0x000fe200078e001a */
[----:B----4-:R-:W-:Y:S02]  /*1510*/  LOP3.LUT R22, R25, R22, RZ, 0xfc, !PT ;  /* 0x0000001619167212 */ /* 0x010fe400078efcff */
[----:B------:R-:W-:Y:S02]  /*1520*/  SHF.L.U32 R24, R23, 0x1, RZ ;  /* 0x0000000117187819 */ /* 0x000fe400000006ff */
[----:B--2---:R-:W-:Y:S02]  /*1530*/  LOP3.LUT R23, R25, R21, RZ, 0xfc, !PT ;  /* 0x0000001519177212 */ /* 0x004fe400078efcff */
[----:B------:R-:W-:Y:S02]  /*1540*/  LOP3.LUT R25, R24, R25, R21, 0xfe, !PT ;  /* 0x0000001918197212 */ /* 0x000fe400078efe15 */
[----:B------:R-:W-:Y:S01]  /*1550*/  SHF.R.U32.HI R21, RZ, 0x1, R22 ;  /* 0x00000001ff157819 */ /* 0x000fe20000011616 */
[----:B------:R0:W-:Y:S03]  /*1560*/  STS [R4+0x4], R23 ;  /* 0x0000041704007388 */ /* 0x0001e60000000800 */
[----:B------:R-:W-:Y:S01]  /*1570*/  LOP3.LUT R25, R16, R25, R21, 0x1, !PT ;  /* 0x0000001910197212 */ /* 0x000fe200078e0115 */
[----:B------:R0:W-:Y:S04]  /*1580*/  STS [R11+0x4], R24 ;  /* 0x000004180b007388 */ /* 0x0001e80000000800 */
[----:B------:R0:W-:Y:S04]  /*1590*/  STS [R18+0x4], R21 ;  /* 0x0000041512007388 */ /* 0x0001e80000000800 */
[----:B------:R0:W-:Y:S01]  /*15a0*/  STS [R2+0x4], R25 ;  /* 0x0000041902007388 */ /* 0x0001e20000000800 */
[----:B------:R-:W-:Y:S05]  /*15b0*/  BRA `(.L_x_26) ;  /* 0x0000000400f87947 */ /* 0x000fea0003800000 */
.L_x_28:
[----:B------:R-:W0:Y:S02]  /*15c0*/  LDCU UR4, c[0x0][0x3d0] ;  /* 0x00007a00ff0477ac */ /* 0x000e240008000800 */
[----:B0-----:R-:W-:-:S13]  /*15d0*/  LOP3.LUT P0, RZ, R24, UR4, RZ, 0xc0, !PT ;  /* 0x0000000418ff7c12 */ /* 0x001fda000f80c0ff */
[----:B------:R-:W-:Y:S05]  /*15e0*/  @P0 BRA `(.L_x_26) ;  /* 0x0000000400ec0947 */ /* 0x000fea0003800000 */
[----:B------:R-:W2:Y:S04]  /*15f0*/  LDL R4, [R5] ;  /* 0x0000000005047983 */ /* 0x000ea80000100800 */
[----:B------:R0:W5:Y:S01]  /*1600*/  LDL R2, [R6+-0x4] ;  /* 0xfffffc0006027983 */ /* 0x0001620000100800 */
[----:B------:R-:W-:Y:S01]  /*1610*/  BSSY.RECONVERGENT B3, `(.L_x_29) ;  /* 0x0000071000037945 */ /* 0x000fe20003800200 */
[----:B--2---:R-:W-:-:S13]  /*1620*/  ISETP.NE.AND P0, PT, R4, 0x1, PT ;  /* 0x000000010400780c */ /* 0x004fda0003f05270 */
[----:B0-----:R-:W-:Y:S05]  /*1630*/  @P0 BRA `(.L_x_30) ;  /* 0x0000000000840947 */ /* 0x001fea0003800000 */
[----:B------:R-:W-:Y:S01]  /*1640*/  IMAD.MOV.U32 R4, RZ, RZ, 0x1 ;  /* 0x00000001ff047424 */ /* 0x000fe200078e00ff */
[----:B------:R-:W-:-:S07]  /*1650*/  MOV R21, 0x2 ;  /* 0x0000000200157802 */ /* 0x000fce0000000f00 */
.L_x_35:
[----:B------:R-:W-:-:S05]  /*1660*/  IMAD R11, R4, 0x4, R1 ;  /* 0x00000004040b7824 */ /* 0x000fca00078e0201 */
[----:B---3-5:R0:W5:Y:S01]  /*1670*/  LDL R23, [R11] ;  /* 0x000000000b177983 */ /* 0x0281620000100800 */
[----:B------:R-:W-:Y:S01]  /*1680*/  ISETP.NE.AND P0, PT, R2, R21, PT ;  /* 0x000000150200720c */ /* 0x000fe20003f05270 */
[----:B------:R-:W-:Y:S01]  /*1690*/  BSSY.RECONVERGENT B4, `(.L_x_31) ;  /* 0x000000d000047945 */ /* 0x000fe20003800200 */
[----:B----4-:R-:W-:-:S11]  /*16a0*/  IMAD.MOV.U32 R22, RZ, RZ, 0x1 ;  /* 0x00000001ff167424 */ /* 0x010fd600078e00ff */
[----:B0-----:R-:W-:Y:S05]  /*16b0*/  @!P0 BRA `(.L_x_32) ;  /* 0x0000000000288947 */ /* 0x001fea0003800000 */
[----:B------:R-:W-:Y:S02]  /*16c0*/  HFMA2 R22, -RZ, RZ, 0, 5.9604644775390625e-08 ;  /* 0x00000001ff167431 */ /* 0x000fe400000001ff */
[----:B------:R-:W-:-:S07]  /*16d0*/  IMAD.MOV.U32 R18, RZ, RZ, R3 ;  /* 0x000000ffff127224 */ /* 0x000fce00078e0003 */
.L_x_33:
[----:B-----5:R-:W-:-:S13]  /*16e0*/  ISETP.GE.U32.AND P0, PT, R23, R22, PT ;  /* 0x000000161700720c */ /* 0x020fda0003f06070 */
[----:B------:R-:W-:Y:S05]  /*16f0*/  @!P0 BRA `(.L_x_32) ;  /* 0x0000000000188947 */ /* 0x000fea0003800000 */
[----:B------:R-:W-:-:S05]  /*1700*/  IMAD R11, R18, 0x4, R1 ;  /* 0x00000004120b7824 */ /* 0x000fca00078e0201 */
[----:B------:R-:W2:Y:S01]  /*1710*/  LDL R24, [R11+-0x4] ;  /* 0xfffffc000b187983 */ /* 0x000ea20000100800 */
[----:B------:R-:W-:Y:S01]  /*1720*/  SHF.L.U32 R22, R22, 0x1, RZ ;  /* 0x0000000116167819 */ /* 0x000fe200000006ff */
[----:B------:R-:W-:Y:S01]  /*1730*/  VIADD R18, R18, 0xffffffff ;  /* 0xffffffff12127836 */ /* 0x000fe20000000000 */
[----:B--2---:R-:W-:-:S13]  /*1740*/  ISETP.NE.AND P0, PT, R24, R21, PT ;  /* 0x000000151800720c */ /* 0x004fda0003f05270 */
[----:B------:R-:W-:Y:S05]  /*1750*/  @P0 BRA `(.L_x_33) ;  /* 0xfffffffc00e00947 */ /* 0x000fea000383ffff */
.L_x_32:
[----:B------:R-:W-:Y:S05]  /*1760*/  BSYNC.RECONVERGENT B4 ;  /* 0x0000000000047941 */ /* 0x000fea0003800200 */
.L_x_31:
[----:B-----5:R-:W-:Y:S01]  /*1770*/  ISETP.GT.U32.AND P0, PT, R23, R22, PT ;  /* 0x000000161700720c */ /* 0x020fe20003f04070 */
[----:B------:R-:W-:Y:S01]  /*1780*/  IMAD.MOV.U32 R18, RZ, RZ, RZ ;  /* 0x000000ffff127224 */ /* 0x000fe200078e00ff */
[----:B------:R-:W-:-:S11]  /*1790*/  MOV R11, RZ ;  /* 0x000000ff000b7202 */ /* 0x000fd60000000f00 */
[----:B------:R-:W-:Y:S05]  /*17a0*/  @P0 BRA `(.L_x_34) ;  /* 0x00000004005c0947 */ /* 0x000fea0003800000 */
[----:B------:R-:W-:-:S13]  /*17b0*/  ISETP.GE.U32.AND P0, PT, R23, R22, PT ;  /* 0x000000161700720c */ /* 0x000fda0003f06070 */
[----:B------:R-:W-:Y:S05]  /*17c0*/  @!P0 BRA `(.L_x_30) ;  /* 0x0000000000208947 */ /* 0x000fea0003800000 */
[----:B------:R-:W0:Y:S01]  /*17d0*/  LDCU UR4, c[0x0][0x380] ;  /* 0x00007000ff0477ac */ /* 0x000e220008000800 */
[----:B------:R-:W-:Y:S02]  /*17e0*/  VIADD R4, R4, 0x1 ;  /* 0x0000000104047836 */ /* 0x000fe40000000000 */
[----:B------:R-:W-:Y:S02]  /*17f0*/  HFMA2 R18, -RZ, RZ, 0, 5.9604644775390625e-08 ;  /* 0x00000001ff127431 */ /* 0x000fe400000001ff */
[----:B------:R-:W-:Y:S01]  /*1800*/  IMAD.MOV.U32 R11, RZ, RZ, 0x2 ;  /* 0x00000002ff0b7424 */ /* 0x000fe200078e00ff */
[----:B0-----:R-:W-:-:S13]  /*1810*/  ISETP.NE.AND P0, PT, R4, UR4, PT ;  /* 0x0000000404007c0c */ /* 0x001fda000bf05270 */
[----:B------:R-:W-:Y:S05]  /*1820*/  @!P0 BRA `(.L_x_34) ;  /* 0x00000004003c8947 */ /* 0x000fea0003800000 */
[----:B------:R-:W-:Y:S01]  /*1830*/  IMAD.SHL.U32 R21, R21, 0x2, RZ ;  /* 0x0000000215157824 */ /* 0x000fe200078e00ff */
[----:B------:R-:W-:Y:S06]  /*1840*/  BRA `(.L_x_35) ;  /* 0xfffffffc00847947 */ /* 0x000fec000383ffff */
.L_x_30:
[----:B------:R-:W0:Y:S02]  /*1850*/  LDCU UR4, c[0x0][0x3d8] ;  /* 0x00007b00ff0477ac */ /* 0x000e240008000800 */
[----:B0----5:R-:W-:-:S13]  /*1860*/  ISETP.NE.AND P0, PT, R2, UR4, PT ;  /* 0x0000000402007c0c */ /* 0x021fda000bf05270 */
[----:B------:R-:W-:Y:S05]  /*1870*/  @P0 BRA `(.L_x_36) ;  /* 0x00000000008c0947 */ /* 0x000fea0003800000 */
[----:B------:R-:W-:Y:S01]  /*1880*/  IMAD.MOV.U32 R2, RZ, RZ, 0x1 ;  /* 0x00000001ff027424 */ /* 0x000fe200078e00ff */
[----:B------:R-:W-:-:S07]  /*1890*/  MOV R4, R17 ;  /* 0x0000001100047202 */ /* 0x000fce0000000f00 */
.L_x_40:
[--C-:B------:R-:W-:Y:S01]  /*18a0*/  IMAD R18, R4, 0x4, R1.reuse ;  /* 0x0000000404127824 */ /* 0x100fe200078e0201 */
[----:B------:R-:W0:Y:S05]  /*18b0*/  LDCU UR4, c[0x0][0x3d4] ;  /* 0x00007a80ff0477ac */ /* 0x000e2a0008000800 */
[----:B------:R-:W0:Y:S01]  /*18c0*/  LDL R18, [R18] ;  /* 0x0000000012127983 */ /* 0x000e220000100800 */
[----:B------:R-:W-:-:S05]  /*18d0*/  IMAD R11, R2, 0x4, R1 ;  /* 0x00000004020b7824 */ /* 0x000fca00078e0201 */
[----:B----4-:R1:W5:Y:S01]  /*18e0*/  LDL R22, [R11] ;  /* 0x000000000b167983 */ /* 0x0103620000100800 */
[----:B------:R-:W-:Y:S01]  /*18f0*/  BSSY.RECONVERGENT B4, `(.L_x_37) ;  /* 0x000000d000047945 */ /* 0x000fe20003800200 */
[----:B------:R-:W-:Y:S01]  /*1900*/  HFMA2 R21, -RZ, RZ, 0, 5.9604644775390625e-08 ;  /* 0x00000001ff157431 */ /* 0x000fe200000001ff */
[----:B0-----:R-:W-:-:S13]  /*1910*/  ISETP.NE.AND P0, PT, R18, UR4, PT ;  /* 0x0000000412007c0c */ /* 0x001fda000bf05270 */
[----:B-1----:R-:W-:Y:S05]  /*1920*/  @!P0 BRA `(.L_x_38) ;  /* 0x0000000000248947 */ /* 0x002fea0003800000 */
[----:B------:R-:W0:Y:S01]  /*1930*/  LDCU UR4, c[0x0][0x3d4] ;  /* 0x00007a80ff0477ac */ /* 0x000e220008000800 */
[----:B------:R-:W-:Y:S02]  /*1940*/  IMAD.MOV.U32 R21, RZ, RZ, 0x1 ;  /* 0x00000001ff157424 */ /* 0x000fe400078e00ff */
[----:B0-----:R-:W-:-:S07]  /*1950*/  IMAD.U32 R11, RZ, RZ, UR4 ;  /* 0x00000004ff0b7e24 */ /* 0x001fce000f8e00ff */
.L_x_39:
[----:B-----5:R-:W-:-:S13]  /*1960*/  ISETP.GE.U32.AND P0, PT, R22, R21, PT ;  /* 0x000000151600720c */ /* 0x020fda0003f06070 */
[----:B------:R-:W-:Y:S05]  /*1970*/  @!P0 BRA `(.L_x_38) ;  /* 0x0000000000108947 */ /* 0x000fea0003800000 */
[----:B------:R-:W-:Y:S02]  /*1980*/  SHF.R.S32.HI R11, RZ, 0x1, R11 ;  /* 0x00000001ff0b7819 */ /* 0x000fe4000001140b */
[----:B------:R-:W-:Y:S02]  /*1990*/  SHF.L.U32 R21, R21, 0x1, RZ ;  /* 0x0000000115157819 */ /* 0x000fe400000006ff */
[----:B------:R-:W-:-:S13]  /*19a0*/  ISETP.NE.AND P0, PT, R18, R11, PT ;  /* 0x0000000b1200720c */ /* 0x000fda0003f05270 */
[----:B------:R-:W-:Y:S05]  /*19b0*/  @P0 BRA `(.L_x_39) ;  /* 0xfffffffc00e80947 */ /* 0x000fea000383ffff */
.L_x_38:
[----:B------:R-:W-:Y:S05]  /*19c0*/  BSYNC.RECONVERGENT B4 ;  /* 0x0000000000047941 */ /* 0x000fea0003800200 */
.L_x_37:
[----:B-----5:R-:W-:Y:S01]  /*19d0*/  ISETP.GT.U32.AND P0, PT, R22, R21, PT ;  /* 0x000000151600720c */ /* 0x020fe20003f04070 */
[----:B------:R-:W-:Y:S02]  /*19e0*/  IMAD.MOV.U32 R18, RZ, RZ, RZ ;  /* 0x000000ffff127224 */ /* 0x000fe400078e00ff */
[----:B------:R-:W-:-:S10]  /*19f0*/  IMAD.MOV.U32 R11, RZ, RZ, RZ ;  /* 0x000000ffff0b7224 */ /* 0x000fd400078e00ff */
[----:B------:R-:W-:Y:S05]  /*1a00*/  @P0 BRA `(.L_x_34) ;  /* 0x0000000000c40947 */ /* 0x000fea0003800000 */
[----:B------:R-:W-:-:S13]  /*1a10*/  ISETP.GE.U32.AND P0, PT, R22, R21, PT ;  /* 0x000000151600720c */ /* 0x000fda0003f06070 */
[----:B------:R-:W-:Y:S05]  /*1a20*/  @!P0 BRA `(.L_x_36) ;  /* 0x0000000000208947 */ /* 0x000fea0003800000 */
[----:B------:R-:W0:Y:S01]  /*1a30*/  LDCU UR4, c[0x0][0x380] ;  /* 0x00007000ff0477ac */ /* 0x000e220008000800 */
[----:B------:R-:W-:Y:S01]  /*1a40*/  IADD3 R2, PT, PT, R2, 0x1, RZ ;  /* 0x0000000102027810 */ /* 0x000fe20007ffe0ff */
[----:B------:R-:W-:Y:S02]  /*1a50*/  IMAD.MOV.U32 R11, RZ, RZ, 0x4 ;  /* 0x00000004ff0b7424 */ /* 0x000fe400078e00ff */
[----:B------:R-:W-:Y:S01]  /*1a60*/  IMAD.MOV.U32 R18, RZ, RZ, 0x1 ;  /* 0x00000001ff127424 */ /* 0x000fe200078e00ff */
[----:B0-----:R-:W-:-:S13]  /*1a70*/  ISETP.NE.AND P0, PT, R2, UR4, PT ;  /* 0x0000000402007c0c */ /* 0x001fda000bf05270 */
[----:B------:R-:W-:Y:S05]  /*1a80*/  @!P0 BRA `(.L_x_34) ;  /* 0x0000000000a48947 */ /* 0x000fea0003800000 */
[----:B------:R-:W-:Y:S01]  /*1a90*/  IADD3 R4, PT, PT, R4, -0x1, RZ ;  /* 0xffffffff04047810 */ /* 0x000fe20007ffe0ff */
[----:B------:R-:W-:Y:S06]  /*1aa0*/  BRA `(.L_x_40) ;  /* 0xfffffffc007c7947 */ /* 0x000fec000383ffff */
.L_x_36:
[----:B------:R-:W2:Y:S01]  /*1ab0*/  LDL R2, [R9] ;  /* 0x0000000009027983 */ /* 0x000ea20000100800 */
[----:B------:R-:W2:Y:S01]  /*1ac0*/  LDCU UR4, c[0x0][0x3d4] ;  /* 0x00007a80ff0477ac */ /* 0x000ea20008000800 */
[----:B------:R-:W-:Y:S02]  /*1ad0*/  IMAD.MOV.U32 R18, RZ, RZ, 0x1 ;  /* 0x00000001ff127424 */ /* 0x000fe400078e00ff */
[----:B------:R-:W-:Y:S01]  /*1ae0*/  IMAD.MOV.U32 R11, RZ, RZ, 0x8 ;  /* 0x00000008ff0b7424 */ /* 0x000fe200078e00ff */
[----:B--2---:R-:W-:-:S13]  /*1af0*/  ISETP.NE.AND P0, PT, R2, UR4, PT ;  /* 0x0000000402007c0c */ /* 0x004fda000bf05270 */
[----:B------:R-:W-:Y:S05]  /*1b00*/  @P0 BRA `(.L_x_34) ;  /* 0x0000000000840947 */ /* 0x000fea0003800000 */
[----:B---3--:R0:W5:Y:S01]  /*1b10*/  LDL R23, [R1] ;  /* 0x0000000001177983 */ /* 0x0081620000100800 */
[----:B------:R-:W1:Y:S01]  /*1b20*/  LDCU UR4, c[0x0][0x3d4] ;  /* 0x00007a80ff0477ac */ /* 0x000e620008000800 */
[----:B------:R-:W-:Y:S02]  /*1b30*/  HFMA2 R4, -RZ, RZ, 0, 5.9604644775390625e-08 ;  /* 0x00000001ff047431 */ /* 0x000fe400000001ff */
[----:B01----:R-:W-:-:S07]  /*1b40*/  IMAD.U32 R2, RZ, RZ, UR4 ;  /* 0x00000004ff027e24 */ /* 0x003fce000f8e00ff */
.L_x_44:
[----:B------:R-:W-:-:S05]  /*1b50*/  IMAD R11, R4, 0x4, R1 ;  /* 0x00000004040b7824 */ /* 0x000fca00078e0201 */
[----:B----45:R0:W5:Y:S01]  /*1b60*/  LDL R22, [R11] ;  /* 0x000000000b167983 */ /* 0x0301620000100800 */
[----:B------:R-:W-:Y:S01]  /*1b70*/  SHF.R.S32.HI R2, RZ, 0x1, R2 ;  /* 0x00000001ff027819 */ /* 0x000fe20000011402 */
[----:B------:R-:W-:Y:S01]  /*1b80*/  BSSY.RECONVERGENT B4, `(.L_x_41) ;  /* 0x000000e000047945 */ /* 0x000fe20003800200 */
[----:B------:R-:W-:Y:S02]  /*1b90*/  MOV R21, 0x1 ;  /* 0x0000000100157802 */ /* 0x000fe40000000f00 */
[----:B------:R-:W-:-:S13]  /*1ba0*/  ISETP.NE.AND P0, PT, R23, R2, PT ;  /* 0x000000021700720c */ /* 0x000fda0003f05270 */
[----:B0-----:R-:W-:Y:S05]  /*1bb0*/  @!P0 BRA `(.L_x_42) ;  /* 0x0000000000288947 */ /* 0x001fea0003800000 */
[----:B------:R-:W-:Y:S02]  /*1bc0*/  IMAD.MOV.U32 R18, RZ, RZ, RZ ;  /* 0x000000ffff127224 */ /* 0x000fe400078e00ff */
[----:B------:R-:W-:-:S07]  /*1bd0*/  IMAD.MOV.U32 R21, RZ, RZ, 0x1 ;  /* 0x00000001ff157424 */ /* 0x000fce00078e00ff */
.L_x_43:
[----:B-----5:R-:W-:-:S13]  /*1be0*/  ISETP.GE.U32.AND P0, PT, R22, R21, PT ;  /* 0x000000151600720c */ /* 0x020fda0003f06070 */
[----:B------:R-:W-:Y:S05]  /*1bf0*/  @!P0 BRA `(.L_x_42) ;  /* 0x0000000000188947 */ /* 0x000fea0003800000 */
[----:B------:R-:W-:-:S06]  /*1c00*/  LEA R11, R18, R1, 0x2 ;  /* 0x00000001120b7211 */ /* 0x000fcc00078e10ff */
[----:B------:R-:W2:Y:S01]  /*1c10*/  LDL R11, [R11+0x4] ;  /* 0x000004000b0b7983 */ /* 0x000ea20000100800 */
[----:B------:R-:W-:Y:S02]  /*1c20*/  VIADD R18, R18, 0x1 ;  /* 0x0000000112127836 */ /* 0x000fe40000000000 */
[----:B------:R-:W-:Y:S01]  /*1c30*/  IMAD.SHL.U32 R21, R21, 0x2, RZ ;  /* 0x0000000215157824 */ /* 0x000fe200078e00ff */
[----:B--2---:R-:W-:-:S13]  /*1c40*/  ISETP.NE.AND P0, PT, R11, R2, PT ;  /* 0x000000020b00720c */ /* 0x004fda0003f05270 */
[----:B------:R-:W-:Y:S05]  /*1c50*/  @P0 BRA `(.L_x_43) ;  /* 0xfffffffc00e00947 */ /* 0x000fea000383ffff */
.L_x_42:
[----:B------:R-:W-:Y:S05]  /*1c60*/  BSYNC.RECONVERGENT B4 ;  /* 0x0000000000047941 */ /* 0x000fea0003800200 */
.L_x_41:
[----:B-----5:R-:W-:Y:S01]  /*1c70*/  ISETP.GT.U32.AND P0, PT, R22, R21, PT ;  /* 0x000000151600720c */ /* 0x020fe20003f04070 */
[----:B------:R-:W-:Y:S01]  /*1c80*/  IMAD.MOV.U32 R11, RZ, RZ, RZ ;  /* 0x000000ffff0b7224 */ /* 0x000fe200078e00ff */
[----:B------:R-:W-:-:S11]  /*1c90*/  MOV R18, RZ ;  /* 0x000000ff00127202 */ /* 0x000fd60000000f00 */
[----:B------:R-:W-:Y:S05]  /*1ca0*/  @P0 BRA `(.L_x_34) ;  /* 0x00000000001c0947 */ /* 0x000fea0003800000 */
[----:B------:R-:W0:Y:S01]  /*1cb0*/  LDCU UR4, c[0x0][0x380] ;  /* 0x00007000ff0477ac */ /* 0x000e220008000800 */
[----:B------:R-:W-:Y:S01]  /*1cc0*/  VIADD R4, R4, 0x1 ;  /* 0x0000000104047836 */ /* 0x000fe20000000000 */
[----:B------:R-:W-:Y:S01]  /*1cd0*/  ISETP.GE.U32.AND P1, PT, R22, R21, PT ;  /* 0x000000151600720c */ /* 0x000fe20003f26070 */
[----:B------:R-:W-:Y:S02]  /*1ce0*/  HFMA2 R18, -RZ, RZ, 0, 5.9604644775390625e-08 ;  /* 0x00000001ff127431 */ /* 0x000fe400000001ff */
[----:B------:R-:W-:Y:S01]  /*1cf0*/  IMAD.MOV.U32 R11, RZ, RZ, 0x8 ;  /* 0x00000008ff0b7424 */ /* 0x000fe200078e00ff */
[----:B0-----:R-:W-:-:S13]  /*1d00*/  ISETP.GE.AND P0, PT, R4, UR4, PT ;  /* 0x0000000404007c0c */ /* 0x001fda000bf06270 */
[----:B------:R-:W-:Y:S05]  /*1d10*/  @!P0 BRA P1, `(.L_x_44) ;  /* 0xfffffffc008c8947 */ /* 0x000fea000083ffff */
.L_x_34:
[----:B------:R-:W-:Y:S05]  /*1d20*/  BSYNC.RECONVERGENT B3 ;  /* 0x0000000000037941 */ /* 0x000fea0003800200 */
.L_x_29:
[----:B------:R-:W-:Y:S01]  /*1d30*/  IADD3 R8, PT, PT, R8, R11, RZ ;  /* 0x0000000b08087210 */ /* 0x000fe20007ffe0ff */
[----:B------:R-:W-:Y:S01]  /*1d40*/  IMAD.IADD R7, R7, 0x1, R18 ;  /* 0x0000000107077824 */ /* 0x000fe200078e0212 */
[----:B------:R-:W-:Y:S01]  /*1d50*/  IADD3 R10, PT, PT, R10, -0x1, RZ ;  /* 0xffffffff0a0a7810 */ /* 0x000fe20007ffe0ff */
[----:B------:R-:W-:Y:S06]  /*1d60*/  BRA `(.L_x_26) ;  /* 0x00000000000c7947 */ /* 0x000fec0003800000 */
.L_x_27:
[----:B------:R-:W-:Y:S01]  /*1d70*/  VIADD R10, R10, 0xffffffff ;  /* 0xffffffff0a0a7836 */ /* 0x000fe20000000000 */
[----:B------:R-:W-:Y:S06]  /*1d80*/  BRA `(.L_x_26) ;  /* 0x0000000000047947 */ /* 0x000fec0003800000 */
.L_x_22:
[----:B------:R-:W-:-:S07]  /*1d90*/  IADD3 R10, PT, PT, R10, -0x1, RZ ;  /* 0xffffffff0a0a7810 */ /* 0x000fce0007ffe0ff */
.L_x_26:
[----:B------:R-:W-:Y:S05]  /*1da0*/  BSYNC.RECONVERGENT B2 ;  /* 0x0000000000027941 */ /* 0x000fea0003800200 */
.L_x_21:
[----:B------:R-:W-:-:S13]  /*1db0*/  ISETP.GT.AND P0, PT, R10, -0x1, PT ;  /* 0xffffffff0a00780c */ /* 0x000fda0003f04270 */
[----:B------:R-:W-:Y:S05]  /*1dc0*/  @P0 BRA `(.L_x_45) ;  /* 0xfffffff4001c0947 */ /* 0x000fea000383ffff */
.L_x_20:
[----:B------:R-:W-:Y:S05]  /*1dd0*/  BSYNC.RECONVERGENT B0 ;  /* 0x0000000000007941 */ /* 0x000fea0003800200 */
.L_x_8:
[----:B------:R-:W1:Y:S01]  /*1de0*/  S2UR UR5, SR_CgaCtaId ;  /* 0x00000000000579c3 */ /* 0x000e620000008800 */
[----:B------:R-:W-:Y:S02]  /*1df0*/  UMOV UR4, 0x400 ;  /* 0x0000040000047882 */ /* 0x000fe40000000000 */
[----:B------:R-:W-:-:S04]  /*1e00*/  UIADD3 UR4, UPT, UPT, UR4, 0x3c00, URZ ;  /* 0x00003c0004047890 */ /* 0x000fc8000fffe0ff */
[----:B-1----:R-:W-:-:S06]  /*1e10*/  ULEA UR4, UR5, UR4, 0x18 ;  /* 0x0000000405047291 */ /* 0x002fcc000f8ec0ff */
[----:B0-----:R-:W-:-:S05]  /*1e20*/  LEA R3, R20, UR4, 0x2 ;  /* 0x0000000414037c11 */ /* 0x001fca000f8e10ff */
[----:B------:R0:W-:Y:S04]  /*1e30*/  STS [R3], R8 ;  /* 0x0000000803007388 */ /* 0x0001e80000000800 */
[----:B------:R0:W-:Y:S01]  /*1e40*/  STS [R0], R7 ;  /* 0x0000000700007388 */ /* 0x0001e20000000800 */
[----:B------:R-:W-:Y:S05]  /*1e50*/  BRA `(.L_x_46) ;  /* 0x00000000001c7947 */ /* 0x000fea0003800000 */
.L_x_1:
[----:B------:R-:W1:Y:S01]  /*1e60*/  S2UR UR5, SR_CgaCtaId ;  /* 0x00000000000579c3 */ /* 0x000e620000008800 */
[----:B------:R-:W-:Y:S02]  /*1e70*/  UMOV UR4, 0x400 ;  /* 0x0000040000047882 */ /* 0x000fe40000000000 */
[----:B------:R-:W-:-:S04]  /*1e80*/  UIADD3 UR4, UPT, UPT, UR4, 0x3c00, URZ ;  /* 0x00003c0004047890 */ /* 0x000fc8000fffe0ff */
[----:B-1----:R-:W-:-:S06]  /*1e90*/  ULEA UR4, UR5, UR4, 0x18 ;  /* 0x0000000405047291 */ /* 0x002fcc000f8ec0ff */
[----:B0-----:R-:W-:-:S05]  /*1ea0*/  LEA R2, R20, UR4, 0x2 ;  /* 0x0000000414027c11 */ /* 0x001fca000f8e10ff */
[----:B------:R1:W-:Y:S04]  /*1eb0*/  STS [R2], RZ ;  /* 0x000000ff02007388 */ /* 0x0003e80000000800 */
[----:B------:R1:W-:Y:S02]  /*1ec0*/  STS [R0], RZ ;  /* 0x000000ff00007388 */ /* 0x0003e40000000800 */
.L_x_46:
[----:B------:R-:W-:Y:S05]  /*1ed0*/  BSYNC.RECONVERGENT B1 ;  /* 0x0000000000017941 */ /* 0x000fea0003800200 */
.L_x_0:
[----:B------:R-:W-:Y:S05]  /*1ee0*/  WARPSYNC.ALL ;  /* 0x0000000000007948 */ /* 0x000fea0003800000 */
[----:B------:R-:W5:Y:S08]  /*1ef0*/  S2UR UR5, SR_CgaCtaId ;  /* 0x00000000000579c3 */ /* 0x000f700000008800 */
[----:B------:R-:W-:Y:S01]  /*1f00*/  BAR.SYNC.DEFER_BLOCKING 0x0 ;  /* 0x0000000000007b1d */ /* 0x000fe20000010000 */
[----:B------:R-:W-:-:S02]  /*1f10*/  LOP3.LUT P1, RZ, R20, 0x3e0, RZ, 0xc0, !PT ;  /* 0x000003e014ff7812 */ /* 0x000fc4000782c0ff */
[----:B------:R-:W-:-:S03]  /*1f20*/  ISETP.GT.U32.AND P0, PT, R20, 0x1f, PT ;  /* 0x0000001f1400780c */ /* 0x000fc60003f04070 */
[----:B------:R-:W-:Y:S01]  /*1f30*/  UMOV UR4, 0x400 ;  /* 0x0000040000047882 */ /* 0x000fe20000000000 */
[----:B------:R-:W-:Y:S01]  /*1f40*/  BSSY.RECONVERGENT B0, `(.L_x_47) ;  /* 0x0000049000007945 */ /* 0x000fe20003800200 */
[----:B------:R-:W-:-:S04]  /*1f50*/  UIADD3 UR4, UPT, UPT, UR4, 0x3c00, URZ ;  /* 0x00003c0004047890 */ /* 0x000fc8000fffe0ff */
[----:B-----5:R-:W-:-:S06]  /*1f60*/  ULEA UR4, UR5, UR4, 0x18 ;  /* 0x0000000405047291 */ /* 0x020fcc000f8ec0ff */
[----:B-1----:R-:W-:-:S05]  /*1f70*/  LEA R2, R20, UR4, 0x2 ;  /* 0x0000000414027c11 */ /* 0x002fca000f8e10ff */
[----:B0-----:R-:W-:Y:S04]  /*1f80*/  @!P1 LDS R3, [R2+0x100] ;  /* 0x0001000002039984 */ /* 0x001fe80000000800 */
[----:B------:R-:W0:Y:S02]  /*1f90*/  @!P1 LDS R4, [R2] ;  /* 0x0000000002049984 */ /* 0x000e240000000800 */
[----:B0-----:R-:W-:-:S05]  /*1fa0*/  @!P1 IMAD.IADD R3, R3, 0x1, R4 ;  /* 0x0000000103039824 */ /* 0x001fca00078e0204 */
[----:B------:R-:W-:Y:S04]  /*1fb0*/  @!P1 STS [R2], R3 ;  /* 0x0000000302009388 */ /* 0x000fe80000000800 */
[----:B------:R-:W-:Y:S04]  /*1fc0*/  @!P1 LDS R4, [R0+0x100] ;  /* 0x0001000000049984 */ /* 0x000fe80000000800 */
[----:B------:R-:W0:Y:S02]  /*1fd0*/  @!P1 LDS R5, [R0] ;  /* 0x0000000000059984 */ /* 0x000e240000000800 */
[----:B0-----:R-:W-:-:S05]  /*1fe0*/  @!P1 IADD3 R5, PT, PT, R4, R5, RZ ;  /* 0x0000000504059210 */ /* 0x001fca0007ffe0ff */
[----:B------:R-:W-:Y:S01]  /*1ff0*/  @!P1 STS [R0], R5 ;  /* 0x0000000500009388 */ /* 0x000fe20000000800 */
[----:B------:R-:W-:Y:S01]  /*2000*/  BAR.SYNC.DEFER_BLOCKING 0x0 ;  /* 0x0000000000007b1d */ /* 0x000fe20000010000 */
[----:B------:R-:W-:-:S05]  /*2010*/  ISETP.GT.U32.AND P1, PT, R20, 0xf, PT ;  /* 0x0000000f1400780c */ /* 0x000fca0003f24070 */
[----:B------:R-:W-:Y:S04]  /*2020*/  @!P0 LDS R4, [R2+0x80] ;  /* 0x0000800002048984 */ /* 0x000fe80000000800 */
        /* <DEDUP_REMOVED lines=38> */
[----:B------:R-:W-:-:S05]  /*2290*/  ISETP.NE.AND P1, PT, R20, RZ, PT ;  /* 0x000000ff1400720c */ /* 0x000fca0003f25270 */
[----:B------:R-:W-:Y:S04]  /*22a0*/  @!P0 LDS R4, [R2+0x8] ;  /* 0x0000080002048984 */ /* 0x000fe80000000800 */
[----:B------:R-:W0:Y:S02]  /*22b0*/  @!P0 LDS R5, [R2] ;  /* 0x0000000002058984 */ /* 0x000e240000000800 */
[----:B0-----:R-:W-:-:S05]  /*22c0*/  @!P0 IMAD.IADD R5, R4, 0x1, R5 ;  /* 0x0000000104058824 */ /* 0x001fca00078e0205 */
[----:B------:R-:W-:Y:S04]  /*22d0*/  @!P0 STS [R2], R5 ;  /* 0x0000000502008388 */ /* 0x000fe80000000800 */
[----:B------:R-:W-:Y:S04]  /*22e0*/  @!P0 LDS R4, [R0+0x8] ;  /* 0x0000080000048984 */ /* 0x000fe80000000800 */
[----:B------:R-:W0:Y:S02]  /*22f0*/  @!P0 LDS R7, [R0] ;  /* 0x0000000000078984 */ /* 0x000e240000000800 */
[----:B0-----:R-:W-:-:S05]  /*2300*/  @!P0 IADD3 R7, PT, PT, R4, R7, RZ ;  /* 0x0000000704078210 */ /* 0x001fca0007ffe0ff */
[----:B------:R0:W-:Y:S01]  /*2310*/  @!P0 STS [R0], R7 ;  /* 0x0000000700008388 */ /* 0x0001e20000000800 */
[----:B------:R-:W-:Y:S06]  /*2320*/  BAR.SYNC.DEFER_BLOCKING 0x0 ;  /* 0x0000000000007b1d */ /* 0x000fec0000010000 */
[----:B------:R-:W-:Y:S05]  /*2330*/  @P1 BRA `(.L_x_48) ;  /* 0x0000000000241947 */ /* 0x000fea0003800000 */
[----:B------:R-:W1:Y:S01]  /*2340*/  S2UR UR5, SR_CgaCtaId ;  /* 0x00000000000579c3 */ /* 0x000e620000008800 */
[----:B------:R-:W-:Y:S02]  /*2350*/  UMOV UR4, 0x400 ;  /* 0x0000040000047882 */ /* 0x000fe40000000000 */
[----:B-1----:R-:W-:-:S09]  /*2360*/  ULEA UR4, UR5, UR4, 0x18 ;  /* 0x0000000405047291 */ /* 0x002fd2000f8ec0ff */
[----:B------:R-:W0:Y:S04]  /*2370*/  LDS.64 R2, [UR4+0x3c00] ;  /* 0x003c0004ff027984 */ /* 0x000e280008000a00 */
[----:B------:R-:W1:Y:S01]  /*2380*/  LDS.64 R4, [UR4+0x3d80] ;  /* 0x003d8004ff047984 */ /* 0x000e620008000a00 */
[----:B0-----:R-:W-:Y:S01]  /*2390*/  IMAD.IADD R0, R3, 0x1, R2 ;  /* 0x0000000103007824 */ /* 0x001fe200078e0202 */
[----:B-1----:R-:W-:-:S04]  /*23a0*/  IADD3 R2, PT, PT, R5, R4, RZ ;  /* 0x0000000405027210 */ /* 0x002fc80007ffe0ff */
[----:B------:R1:W-:Y:S04]  /*23b0*/  STS [UR4+0x3c00], R0 ;  /* 0x003c0000ff007988 */ /* 0x0003e80008000804 */
[----:B------:R1:W-:Y:S02]  /*23c0*/  STS [UR4+0x3d80], R2 ;  /* 0x003d8002ff007988 */ /* 0x0003e40008000804 */
.L_x_48:
[----:B------:R-:W-:Y:S05]  /*23d0*/  BSYNC.RECONVERGENT B0 ;  /* 0x0000000000007941 */ /* 0x000fea0003800200 */
.L_x_47:
[----:B------:R-:W-:Y:S06]  /*23e0*/  BAR.SYNC.DEFER_BLOCKING 0x0 ;  /* 0x0000000000007b1d */ /* 0x000fec0000010000 */
[----:B------:R-:W-:Y:S05]  /*23f0*/  @P1 EXIT ;  /* 0x000000000000194d */ /* 0x000fea0003800000 */
[----:B------:R-:W5:Y:S01]  /*2400*/  S2UR UR5, SR_CgaCtaId ;  /* 0x00000000000579c3 */ /* 0x000f620000008800 */
[----:B------:R-:W-:-:S07]  /*2410*/  UMOV UR4, 0x400 ;  /* 0x0000040000047882 */ /* 0x000fce0000000000 */
[----:B-1----:R-:W1:Y:S08]  /*2420*/  LDC.64 R2, c[0x0][0x3a0] ;  /* 0x0000e800ff027b82 */ /* 0x002e700000000a00 */
[----:B------:R-:W2:Y:S01]  /*2430*/  LDC.64 R4, c[0x0][0x3a8] ;  /* 0x0000ea00ff047b82 */ /* 0x000ea20000000a00 */
[----:B-----5:R-:W-:Y:S01]  /*2440*/  ULEA UR4, UR5, UR4, 0x18 ;  /* 0x0000000405047291 */ /* 0x020fe2000f8ec0ff */
[----:B-1----:R-:W-:-:S08]  /*2450*/  IMAD.WIDE.U32 R2, R19, 0x4, R2 ;  /* 0x0000000413027825 */ /* 0x002fd000078e0002 */
[----:B0-----:R-:W0:Y:S04]  /*2460*/  LDS R7, [UR4+0x3c00] ;  /* 0x003c0004ff077984 */ /* 0x001e280008000800 */
[----:B------:R-:W1:Y:S01]  /*2470*/  LDS R9, [UR4+0x3d80] ;  /* 0x003d8004ff097984 */ /* 0x000e620008000800 */
[----:B--2---:R-:W-:-:S03]  /*2480*/  IMAD.WIDE.U32 R4, R19, 0x4, R4 ;  /* 0x0000000413047825 */ /* 0x004fc600078e0004 */
[----:B0-----:R-:W-:Y:S04]  /*2490*/  STG.E desc[UR6][R2.64], R7 ;  /* 0x0000000702007986 */ /* 0x001fe8000c101906 */
[----:B-1----:R-:W-:Y:S01]  /*24a0*/  STG.E desc[UR6][R4.64], R9 ;  /* 0x0000000904007986 */ /* 0x002fe2000c101906 */
[----:B------:R-:W-:Y:S05]  /*24b0*/  EXIT ;  /* 0x000000000000794d */ /* 0x000fea0003800000 */
.L_x_49:
[----:B------:R-:W-:-:S00]  /*24c0*/  BRA `(.L_x_49) ;  /* 0xfffffffc00fc7947 */ /* 0x000fc0000383ffff */
[----:B------:R-:W-:-:S00]  /*24d0*/  NOP ;  /* 0x0000000000007918 */ /* 0x000fc00000000000 */
        /* <DEDUP_REMOVED lines=10> */
.L_x_70:


//--------------------- .text._Z14cuda_kernel_b1iiPjS_S_S_S_iii --------------------------
	.section	.text._Z14cuda_kernel_b1iiPjS_S_S_S_iii,"ax",@progbits
	.align	128
        .global         _Z14cuda_kernel_b1iiPjS_S_S_S_iii
        .type           _Z14cuda_kernel_b1iiPjS_S_S_S_iii,@function
        .size           _Z14cuda_kernel_b1iiPjS_S_S_S_iii,(.L_x_71 - _Z14cuda_kernel_b1iiPjS_S_S_S_iii)
        .other          _Z14cuda_kernel_b1iiPjS_S_S_S_iii,@"STO_CUDA_ENTRY STV_DEFAULT"
_Z14cuda_kernel_b1iiPjS_S_S_S_iii:
.text._Z14cuda_kernel_b1iiPjS_S_S_S_iii:
[----:B------:R-:W-:Y:S01]  /*0000*/  LDC R1, c[0x0][0x37c] ;  /* 0x0000df00ff017b82 */ /* 0x000fe20000000800 */
[----:B------:R-:W0:Y:S07]  /*0010*/  S2R R3, SR_TID.X ;  /* 0x0000000000037919 */ /* 0x000e2e0000002100 */
[----:B------:R-:W1:Y:S01]  /*0020*/  LDC.64 R8, c[0x0][0x398] ;  /* 0x0000e600ff087b82 */ /* 0x000e620000000a00 */
[----:B------:R-:W0:Y:S01]  /*0030*/  LDCU UR4, c[0x0][0x360] ;  /* 0x00006c00ff0477ac */ /* 0x000e220008000800 */
[----:B------:R-:W0:Y:S01]  /*0040*/  S2R R0, SR_CTAID.X ;  /* 0x0000000000007919 */ /* 0x000e220000002500 */
[----:B------:R-:W2:Y:S05]  /*0050*/  LDCU.64 UR6, c[0x0][0x358] ;  /* 0x00006b00ff0677ac */ /* 0x000eaa0008000a00 */
[----:B------:R-:W3:Y:S08]  /*0060*/  LDC.64 R4, c[0x0][0x388] ;  /* 0x0000e200ff047b82 */ /* 0x000ef00000000a00 */
[----:B------:R-:W4:Y:S01]  /*0070*/  LDC.64 R6, c[0x0][0x390] ;  /* 0x0000e400ff067b82 */ /* 0x000f220000000a00 */
[----:B------:R-:W5:Y:S01]  /*0080*/  S2R R17, SR_CgaCtaId ;  /* 0x0000000000117919 */ /* 0x000f620000008800 */
[----:B------:R-:W-:Y:S01]  /*0090*/  MOV R10, 0x400 ;  /* 0x00000400000a7802 */ /* 0x000fe20000000f00 */
[----:B------:R-:W-:Y:S01]  /*00a0*/  UMOV UR5, 0xffffffff ;  /* 0xffffffff00057882 */ /* 0x000fe20000000000 */
[----:B------:R-:W5:Y:S01]  /*00b0*/  LDCU UR8, c[0x0][0x3b0] ;  /* 0x00007600ff0877ac */ /* 0x000f620008000800 */
[----:B------:R-:W1:Y:S01]  /*00c0*/  LDCU UR9, c[0x0][0x3b8] ;  /* 0x00007700ff0977ac */ /* 0x000e620008000800 */
[----:B------:R-:W1:Y:S01]  /*00d0*/  LDCU UR10, c[0x0][0x384] ;  /* 0x00007080ff0a77ac */ /* 0x000e620008000800 */
[----:B0-----:R-:W-:Y:S01]  /*00e0*/  IMAD R2, R0, UR4, R3 ;  /* 0x0000000400027c24 */ /* 0x001fe2000f8e0203 */
[----:B------:R-:W0:Y:S03]  /*00f0*/  LDCU UR4, c[0x0][0x380] ;  /* 0x00007000ff0477ac */ /* 0x000e260008000800 */
[----:B-1----:R-:W-:-:S04]  /*0100*/  IMAD.WIDE.U32 R8, R2, 0x4, R8 ;  /* 0x0000000402087825 */ /* 0x002fc800078e0008 */
[C---:B---3--:R-:W-:Y:S02]  /*0110*/  IMAD.WIDE.U32 R4, R2.reuse, 0x4, R4 ;  /* 0x0000000402047825 */ /* 0x048fe400078e0004 */
[----:B--2---:R-:W2:Y:S02]  /*0120*/  LDG.E R9, desc[UR6][R8.64] ;  /* 0x0000000608097981 */ /* 0x004ea4000c1e1900 */
[----:B----4-:R-:W-:Y:S02]  /*0130*/  IMAD.WIDE.U32 R6, R2, 0x4, R6 ;  /* 0x0000000402067825 */ /* 0x010fe400078e0006 */
[----:B------:R1:W2:Y:S04]  /*0140*/  LDG.E R11, desc[UR6][R4.64] ;  /* 0x00000006040b7981 */ /* 0x0002a8000c1e1900 */
[----:B------:R3:W2:Y:S01]  /*0150*/  LDG.E R14, desc[UR6][R6.64] ;  /* 0x00000006060e7981 */ /* 0x0006a2000c1e1900 */
[C---:B------:R-:W-:Y:S01]  /*0160*/  VIADD R13, R10.reuse, 0xf00 ;  /* 0x00000f000a0d7836 */ /* 0x040fe20000000000 */
[----:B-----5:R-:W-:Y:S01]  /*0170*/  LEA R12, R17, R10, 0x18 ;  /* 0x0000000a110c7211 */ /* 0x020fe200078ec0ff */
[----:B------:R-:W-:-:S02]  /*0180*/  VIADD R15, R10, 0x1e00 ;  /* 0x00001e000a0f7836 */ /* 0x000fc40000000000 */
[----:B-1----:R-:W-:Y:S01]  /*0190*/  VIADD R4, R10, 0x2d00 ;  /* 0x00002d000a047836 */ /* 0x002fe20000000000 */
[----:B0-----:R-:W-:Y:S02]  /*01a0*/  USHF.L.U32 UR4, UR5, UR4, URZ ;  /* 0x0000000405047299 */ /* 0x001fe400080006ff */
[C---:B------:R-:W-:Y:S01]  /*01b0*/  LEA R8, R17.reuse, R15, 0x18 ;  /* 0x0000000f11087211 */ /* 0x040fe200078ec0ff */
[----:B------:R-:W0:Y:S01]  /*01c0*/  LDCU UR5, c[0x0][0x3b4] ;  /* 0x00007680ff0577ac */ /* 0x000e220008000800 */
[C---:B---3--:R-:W-:Y:S02]  /*01d0*/  LEA R6, R17.reuse, R13, 0x18 ;  /* 0x0000000d11067211 */ /* 0x048fe400078ec0ff */
[----:B------:R-:W-:Y:S01]  /*01e0*/  LEA R16, R17, R4, 0x18 ;  /* 0x0000000411107211 */ /* 0x000fe200078ec0ff */
[C---:B------:R-:W-:Y:S02]  /*01f0*/  IMAD R4, R3.reuse, 0x28, R12 ;  /* 0x0000002803047824 */ /* 0x040fe400078e020c */
[----:B------:R-:W-:-:S02]  /*0200*/  IMAD R5, R3, 0x28, R6 ;  /* 0x0000002803057824 */ /* 0x000fc400078e0206 */
[C---:B------:R-:W-:Y:S02]  /*0210*/  IMAD R6, R3.reuse, 0x28, R8 ;  /* 0x0000002803067824 */ /* 0x040fe400078e0208 */
[----:B------:R-:W-:Y:S01]  /*0220*/  IMAD R7, R3, 0x28, R16 ;  /* 0x0000002803077824 */ /* 0x000fe200078e0210 */
[----:B------:R-:W-:Y:S01]  /*0230*/  ISETP.GE.U32.AND P0, PT, R2, UR8, PT ;  /* 0x0000000802007c0c */ /* 0x000fe2000bf06070 */
[C---:B------:R-:W-:Y:S01]  /*0240*/  VIADD R8, R10.reuse, 0x3c00 ;  /* 0x00003c000a087836 */ /* 0x040fe20000000000 */
[----:B------:R-:W-:Y:S01]  /*0250*/  IADD3 R10, PT, PT, R10, 0x3d80, RZ ;  /* 0x00003d800a0a7810 */ /* 0x000fe20007ffe0ff */
[----:B------:R-:W-:Y:S03]  /*0260*/  BSSY.RECONVERGENT B0, `(.L_x_50) ;  /* 0x0000042000007945 */ /* 0x000fe60003800200 */
[C---:B------:R-:W-:Y:S02]  /*0270*/  LEA R2, R17.reuse, R8, 0x18 ;  /* 0x0000000811027211 */ /* 0x040fe400078ec0ff */
[----:B------:R-:W-:-:S03]  /*0280*/  LEA R8, R17, R10, 0x18 ;  /* 0x0000000a11087211 */ /* 0x000fc600078ec0ff */
[C---:B------:R-:W-:Y:S02]  /*0290*/  IMAD R2, R3.reuse, 0x4, R2 ;  /* 0x0000000403027824 */ /* 0x040fe400078e0202 */
[----:B------:R-:W-:Y:S01]  /*02a0*/  IMAD R8, R3, 0x4, R8 ;  /* 0x0000000403087824 */ /* 0x000fe200078e0208 */
[----:B--2---:R-:W-:Y:S01]  /*02b0*/  LOP3.LUT R12, R9, R14, R11, 0xfe, !PT ;  /* 0x0000000e090c7212 */ /* 0x004fe200078efe0b */
[----:B------:R1:W-:Y:S03]  /*02c0*/  STS [R4], R11 ;  /* 0x0000000b04007388 */ /* 0x0003e60000000800 */
[----:B------:R-:W-:Y:S01]  /*02d0*/  LOP3.LUT R12, R12, UR4, RZ, 0x3, !PT ;  /* 0x000000040c0c7c12 */ /* 0x000fe2000f8e03ff */
[----:B------:R1:W-:Y:S04]  /*02e0*/  STS [R5], R14 ;  /* 0x0000000e05007388 */ /* 0x0003e80000000800 */
[----:B------:R1:W-:Y:S04]  /*02f0*/  STS [R6], R9 ;  /* 0x0000000906007388 */ /* 0x0003e80000000800 */
[----:B------:R1:W-:Y:S01]  /*0300*/  STS [R7], R12 ;  /* 0x0000000c07007388 */ /* 0x0003e20000000800 */
[----:B0-----:R-:W-:Y:S05]  /*0310*/  @P0 BRA `(.L_x_51) ;  /* 0x0000000000d00947 */ /* 0x001fea0003800000 */
[----:B------:R-:W-:Y:S01]  /*0320*/  BSSY.RECONVERGENT B1, `(.L_x_52) ;  /* 0x0000030000017945 */ /* 0x000fe20003800200 */
[----:B-1----:R-:W-:Y:S01]  /*0330*/  CS2R R10, SRZ ;  /* 0x00000000000a7805 */ /* 0x002fe2000001ff00 */
[----:B------:R-:W-:-:S07]  /*0340*/  IMAD.MOV.U32 R13, RZ, RZ, RZ ;  /* 0x000000ffff0d7224 */ /* 0x000fce00078e00ff */
.L_x_56:
[----:B0-----:R-:W-:Y:S01]  /*0350*/  LEA R9, R10, R7, 0x2 ;  /* 0x000000070a097211 */ /* 0x001fe200078e10ff */
[----:B------:R-:W-:Y:S01]  /*0360*/  BSSY.RECONVERGENT B2, `(.L_x_53) ;  /* 0x0000029000027945 */ /* 0x000fe20003800200 */
[----:B------:R-:W-:-:S03]  /*0370*/  IMAD.MOV.U32 R17, RZ, RZ, R10 ;  /* 0x000000ffff117224 */ /* 0x000fc600078e000a */
[----:B------:R-:W0:Y:S02]  /*0380*/  LDS R12, [R9] ;  /* 0x00000000090c7984 */ /* 0x000e240000000800 */
[----:B0-----:R-:W-:-:S13]  /*0390*/  ISETP.NE.AND P0, PT, R12, RZ, PT ;  /* 0x000000ff0c00720c */ /* 0x001fda0003f05270 */
[----:B------:R-:W-:Y:S01]  /*03a0*/  @!P0 VIADD R10, R10, 0xffffffff ;  /* 0xffffffff0a0a8836 */ /* 0x000fe20000000000 */
[----:B------:R-:W-:Y:S06]  /*03b0*/  @!P0 BRA `(.L_x_54) ;  /* 0x00000000008c8947 */ /* 0x000fec0003800000 */
[----:B------:R-:W-:-:S05]  /*03c0*/  VIADD R10, R17, UR5 ;  /* 0x00000005110a7c36 */ /* 0x000fca0008000000 */
[----:B------:R-:W-:-:S13]  /*03d0*/  ISETP.GE.AND P0, PT, R10, UR9, PT ;  /* 0x000000090a007c0c */ /* 0x000fda000bf06270 */
[----:B------:R-:W-:-:S04]  /*03e0*/  @!P0 LOP3.LUT R12, R12, 0xfffffffd, RZ, 0xc0, !PT ;  /* 0xfffffffd0c0c8812 */ /* 0x000fc800078ec0ff */
[----:B------:R-:W-:-:S04]  /*03f0*/  IADD3 R15, PT, PT, -R12, RZ, RZ ;  /* 0x000000ff0c0f7210 */ /* 0x000fc80007ffe1ff */
[----:B------:R-:W-:-:S04]  /*0400*/  LOP3.LUT R19, R12, R15, RZ, 0xc0, !PT ;  /* 0x0000000f0c137212 */ /* 0x000fc800078ec0ff */
[----:B------:R-:W-:Y:S02]  /*0410*/  LOP3.LUT R12, R12, R19, RZ, 0x3c, !PT ;  /* 0x000000130c0c7212 */ /* 0x000fe400078e3cff */
[----:B------:R-:W-:-:S03]  /*0420*/  LOP3.LUT P0, RZ, R19, UR4, RZ, 0x30, !PT ;  /* 0x0000000413ff7c12 */ /* 0x000fc6000f8030ff */
[----:B------:R0:W-:Y:S10]  /*0430*/  STS [R9], R12 ;  /* 0x0000000c09007388 */ /* 0x0001f40000000800 */
[----:B0-----:R-:W-:Y:S05]  /*0440*/  @!P0 BRA `(.L_x_55) ;  /* 0x0000000000648947 */ /* 0x001fea0003800000 */
[----:B------:R-:W-:-:S05]  /*0450*/  VIADD R21, R17, 0x1 ;  /* 0x0000000111157836 */ /* 0x000fca0000000000 */
[----:B------:R-:W-:-:S13]  /*0460*/  ISETP.NE.AND P0, PT, R21, UR10, PT ;  /* 0x0000000a15007c0c */ /* 0x000fda000bf05270 */
[----:B------:R-:W-:Y:S01]  /*0470*/  @!P0 VIADD R13, R13, 0x1 ;  /* 0x000000010d0d8836 */ /* 0x000fe20000000000 */
[----:B------:R-:W-:Y:S01]  /*0480*/  @!P0 IADD3 R10, PT, PT, R17, -0x1, RZ ;  /* 0xffffffff110a8810 */ /* 0x000fe20007ffe0ff */
[----:B------:R-:W-:Y:S01]  /*0490*/  @!P0 VIADD R11, R11, 0x8 ;  /* 0x000000080b0b8836 */ /* 0x000fe20000000000 */
[----:B------:R-:W-:Y:S06]  /*04a0*/  @!P0 BRA `(.L_x_54) ;  /* 0x0000000000508947 */ /* 0x000fec0003800000 */
[C---:B------:R-:W-:Y:S02]  /*04b0*/  IMAD R14, R17.reuse, 0x4, R5 ;  /* 0x00000004110e7824 */ /* 0x040fe400078e0205 */
[C---:B------:R-:W-:Y:S02]  /*04c0*/  IMAD R16, R17.reuse, 0x4, R6 ;  /* 0x0000000411107824 */ /* 0x040fe400078e0206 */
[----:B------:R-:W-:Y:S01]  /*04d0*/  IMAD R12, R17, 0x4, R4 ;  /* 0x00000004110c7824 */ /* 0x000fe200078e0204 */
[----:B------:R-:W0:Y:S04]  /*04e0*/  LDS R15, [R14] ;  /* 0x000000000e0f7984 */ /* 0x000e280000000800 */
[----:B------:R-:W1:Y:S04]  /*04f0*/  LDS R17, [R16] ;  /* 0x0000000010117984 */ /* 0x000e680000000800 */
[----:B------:R-:W2:Y:S01]  /*0500*/  LDS R10, [R12] ;  /* 0x000000000c0a7984 */ /* 0x000ea20000000800 */
[----:B0-----:R-:W-:-:S02]  /*0510*/  LOP3.LUT R18, R19, R15, RZ, 0xfc, !PT ;  /* 0x0000000f13127212 */ /* 0x001fc400078efcff */
[C---:B-1----:R-:W-:Y:S02]  /*0520*/  LOP3.LUT R17, R19.reuse, R17, RZ, 0xfc, !PT ;  /* 0x0000001113117212 */ /* 0x042fe400078efcff */
[----:B------:R-:W-:Y:S02]  /*0530*/  SHF.L.U32 R18, R18, 0x1, RZ ;  /* 0x0000000112127819 */ /* 0x000fe400000006ff */
[----:B--2---:R-:W-:Y:S02]  /*0540*/  LOP3.LUT R15, R19, R10, RZ, 0xfc, !PT ;  /* 0x0000000a130f7212 */ /* 0x004fe400078efcff */
[----:B------:R-:W-:-:S03]  /*0550*/  SHF.R.U32.HI R17, RZ, 0x1, R17 ;  /* 0x00000001ff117819 */ /* 0x000fc60000011611 */
[----:B------:R0:W-:Y:S01]  /*0560*/  STS [R12+0x4], R15 ;  /* 0x0000040f0c007388 */ /* 0x0001e20000000800 */
[----:B------:R-:W-:-:S03]  /*0570*/  LOP3.LUT R10, R17, R18, R15, 0xfe, !PT ;  /* 0x00000012110a7212 */ /* 0x000fc600078efe0f */
[----:B------:R0:W-:Y:S01]  /*0580*/  STS [R14+0x4], R18 ;  /* 0x000004120e007388 */ /* 0x0001e20000000800 */
[----:B------:R-:W-:Y:S01]  /*0590*/  LOP3.LUT R20, R10, UR4, RZ, 0x3, !PT ;  /* 0x000000040a147c12 */ /* 0x000fe2000f8e03ff */
[----:B------:R-:W-:Y:S02]  /*05a0*/  IMAD.MOV.U32 R10, RZ, RZ, R21 ;  /* 0x000000ffff0a7224 */ /* 0x000fe400078e0015 */
[----:B------:R0:W-:Y:S04]  /*05b0*/  STS [R16+0x4], R17 ;  /* 0x0000041110007388 */ /* 0x0001e80000000800 */
[----:B------:R0:W-:Y:S01]  /*05c0*/  STS [R9+0x4], R20 ;  /* 0x0000041409007388 */ /* 0x0001e20000000800 */
[----:B------:R-:W-:Y:S05]  /*05d0*/  BRA `(.L_x_54) ;  /* 0x0000000000047947 */ /* 0x000fea0003800000 */
.L_x_55:
[----:B------:R-:W-:-:S07]  /*05e0*/  VIADD R10, R17, 0xffffffff ;  /* 0xffffffff110a7836 */ /* 0x000fce0000000000 */
.L_x_54:
[----:B------:R-:W-:Y:S05]  /*05f0*/  BSYNC.RECONVERGENT B2 ;  /* 0x0000000000027941 */ /* 0x000fea0003800200 */
.L_x_53:
[----:B------:R-:W-:-:S13]  /*0600*/  ISETP.GT.AND P0, PT, R10, -0x1, PT ;  /* 0xffffffff0a00780c */ /* 0x000fda0003f04270 */
[----:B------:R-:W-:Y:S05]  /*0610*/  @P0 BRA `(.L_x_56) ;  /* 0xfffffffc004c0947 */ /* 0x000fea000383ffff */
[----:B------:R-:W-:Y:S05]  /*0620*/  BSYNC.RECONVERGENT B1 ;  /* 0x0000000000017941 */ /* 0x000fea0003800200 */
.L_x_52:
[----:B------:R2:W-:Y:S04]  /*0630*/  STS [R2], R11 ;  /* 0x0000000b02007388 */ /* 0x0005e80000000800 */
[----:B------:R2:W-:Y:S01]  /*0640*/  STS [R8], R13 ;  /* 0x0000000d08007388 */ /* 0x0005e20000000800 */
[----:B------:R-:W-:Y:S05]  /*0650*/  BRA `(.L_x_57) ;  /* 0x0000000000087947 */ /* 0x000fea0003800000 */
.L_x_51:
[----:B------:R0:W-:Y:S04]  /*0660*/  STS [R2], RZ ;  /* 0x000000ff02007388 */ /* 0x0001e80000000800 */
[----:B------:R0:W-:Y:S02]  /*0670*/  STS [R8], RZ ;  /* 0x000000ff08007388 */ /* 0x0001e40000000800 */
.L_x_57:
[----:B------:R-:W-:Y:S05]  /*0680*/  BSYNC.RECONVERGENT B0 ;  /* 0x0000000000007941 */ /* 0x000fea0003800200 */
.L_x_50:
[----:B------:R-:W-:Y:S01]  /*0690*/  BAR.SYNC.DEFER_BLOCKING 0x0 ;  /* 0x0000000000007b1d */ /* 0x000fe20000010000 */
[C---:B------:R-:W-:Y:S02]  /*06a0*/  LOP3.LUT P1, RZ, R3.reuse, 0x3e0, RZ, 0xc0, !PT ;  /* 0x000003e003ff7812 */ /* 0x040fe4000782c0ff */
[----:B------:R-:W-:-:S03]  /*06b0*/  ISETP.GT.U32.AND P0, PT, R3, 0x1f, PT ;  /* 0x0000001f0300780c */ /* 0x000fc60003f04070 */
[----:B------:R-:W-:Y:S08]  /*06c0*/  BSSY.RECONVERGENT B0, `(.L_x_58) ;  /* 0x0000046000007945 */ /* 0x000ff00003800200 */
[----:B-1----:R-:W-:Y:S04]  /*06d0*/  @!P1 LDS R4, [R2+0x100] ;  /* 0x0001000002049984 */ /* 0x002fe80000000800 */
[----:B------:R-:W1:Y:S02]  /*06e0*/  @!P1 LDS R5, [R2] ;  /* 0x0000000002059984 */ /* 0x000e640000000800 */
[----:B-1----:R-:W-:-:S05]  /*06f0*/  @!P1 IMAD.IADD R5, R4, 0x1, R5 ;  /* 0x0000000104059824 */ /* 0x002fca00078e0205 */
[----:B------:R-:W-:Y:S04]  /*0700*/  @!P1 STS [R2], R5 ;  /* 0x0000000502009388 */ /* 0x000fe80000000800 */
[----:B------:R-:W-:Y:S04]  /*0710*/  @!P1 LDS R4, [R8+0x100] ;  /* 0x0001000008049984 */ /* 0x000fe80000000800 */
[----:B------:R-:W1:Y:S02]  /*0720*/  @!P1 LDS R7, [R8] ;  /* 0x0000000008079984 */ /* 0x000e640000000800 */
[----:B-1----:R-:W-:-:S05]  /*0730*/  @!P1 IADD3 R7, PT, PT, R4, R7, RZ ;  /* 0x0000000704079210 */ /* 0x002fca0007ffe0ff */
[----:B------:R-:W-:Y:S01]  /*0740*/  @!P1 STS [R8], R7 ;  /* 0x0000000708009388 */ /* 0x000fe20000000800 */
[----:B------:R-:W-:Y:S01]  /*0750*/  BAR.SYNC.DEFER_BLOCKING 0x0 ;  /* 0x0000000000007b1d */ /* 0x000fe20000010000 */
[----:B------:R-:W-:-:S05]  /*0760*/  ISETP.GT.U32.AND P1, PT, R3, 0xf, PT ;  /* 0x0000000f0300780c */ /* 0x000fca0003f24070 */
[----:B------:R-:W-:Y:S04]  /*0770*/  @!P0 LDS R4, [R2+0x80] ;  /* 0x0000800002048984 */ /* 0x000fe80000000800 */
[----:B0-----:R-:W0:Y:S02]  /*0780*/  @!P0 LDS R9, [R2] ;  /* 0x0000000002098984 */ /* 0x001e240000000800 */
[----:B0-----:R-:W-:-:S05]  /*0790*/  @!P0 IMAD.IADD R9, R4, 0x1, R9 ;  /* 0x0000000104098824 */ /* 0x001fca00078e0209 */
[----:B------:R-:W-:Y:S04]  /*07a0*/  @!P0 STS [R2], R9 ;  /* 0x0000000902008388 */ /* 0x000fe80000000800 */
[----:B------:R-:W-:Y:S04]  /*07b0*/  @!P0 LDS R4, [R8+0x80] ;  /* 0x0000800008048984 */ /* 0x000fe80000000800 */
[----:B------:R-:W0:Y:S02]  /*07c0*/  @!P0 LDS R5, [R8] ;  /* 0x0000000008058984 */ /* 0x000e240000000800 */
[----:B0-----:R-:W-:-:S05]  /*07d0*/  @!P0 IMAD.IADD R5, R4, 0x1, R5 ;  /* 0x0000000104058824 */ /* 0x001fca00078e0205 */
        /* <DEDUP_REMOVED lines=39> */
[----:B0-----:R-:W-:-:S05]  /*0a50*/  @!P0 IMAD.IADD R9, R4, 0x1, R9 ;  /* 0x0000000104098824 */ /* 0x001fca00078e0209 */
[----:B------:R0:W-:Y:S01]  /*0a60*/  @!P0 STS [R8], R9 ;  /* 0x0000000908008388 */ /* 0x0001e20000000800 */
[----:B------:R-:W-:Y:S06]  /*0a70*/  BAR.SYNC.DEFER_BLOCKING 0x0 ;  /* 0x0000000000007b1d */ /* 0x000fec0000010000 */
[----:B------:R-:W-:Y:S05]  /*0a80*/  @P1 BRA `(.L_x_59) ;  /* 0x0000000000241947 */ /* 0x000fea0003800000 */
[----:B------:R-:W1:Y:S01]  /*0a90*/  S2UR UR5, SR_CgaCtaId ;  /* 0x00000000000579c3 */ /* 0x000e620000008800 */
[----:B------:R-:W-:Y:S02]  /*0aa0*/  UMOV UR4, 0x400 ;  /* 0x0000040000047882 */ /* 0x000fe40000000000 */
[----:B-1----:R-:W-:-:S09]  /*0ab0*/  ULEA UR4, UR5, UR4, 0x18 ;  /* 0x0000000405047291 */ /* 0x002fd2000f8ec0ff */
[----:B--2---:R-:W1:Y:S04]  /*0ac0*/  LDS.64 R2, [UR4+0x3c00] ;  /* 0x003c0004ff027984 */ /* 0x004e680008000a00 */
[----:B------:R-:W2:Y:S01]  /*0ad0*/  LDS.64 R4, [UR4+0x3d80] ;  /* 0x003d8004ff047984 */ /* 0x000ea20008000a00 */
[----:B-1----:R-:W-:Y:S01]  /*0ae0*/  IADD3 R2, PT, PT, R3, R2, RZ ;  /* 0x0000000203027210 */ /* 0x002fe20007ffe0ff */
[----:B--2---:R-:W-:-:S04]  /*0af0*/  IMAD.IADD R3, R5, 0x1, R4 ;  /* 0x0000000105037824 */ /* 0x004fc800078e0204 */
[----:B------:R1:W-:Y:S04]  /*0b00*/  STS [UR4+0x3c00], R2 ;  /* 0x003c0002ff007988 */ /* 0x0003e80008000804 */
[----:B------:R1:W-:Y:S02]  /*0b10*/  STS [UR4+0x3d80], R3 ;  /* 0x003d8003ff007988 */ /* 0x0003e40008000804 */
.L_x_59:
[----:B------:R-:W-:Y:S05]  /*0b20*/  BSYNC.RECONVERGENT B0 ;  /* 0x0000000000007941 */ /* 0x000fea0003800200 */
.L_x_58:
[----:B------:R-:W-:Y:S06]  /*0b30*/  BAR.SYNC.DEFER_BLOCKING 0x0 ;  /* 0x0000000000007b1d */ /* 0x000fec0000010000 */
[----:B------:R-:W-:Y:S05]  /*0b40*/  @P1 EXIT ;  /* 0x000000000000194d */ /* 0x000fea0003800000 */
[----:B------:R-:W3:Y:S01]  /*0b50*/  S2UR UR5, SR_CgaCtaId ;  /* 0x00000000000579c3 */ /* 0x000ee20000008800 */
[----:B------:R-:W-:-:S07]  /*0b60*/  UMOV UR4, 0x400 ;  /* 0x0000040000047882 */ /* 0x000fce0000000000 */
[----:B-12---:R-:W1:Y:S08]  /*0b70*/  LDC.64 R2, c[0x0][0x3a0] ;  /* 0x0000e800ff027b82 */ /* 0x006e700000000a00 */
[----:B------:R-:W2:Y:S01]  /*0b80*/  LDC.64 R4, c[0x0][0x3a8] ;  /* 0x0000ea00ff047b82 */ /* 0x000ea20000000a00 */
[----:B---3--:R-:W-:Y:S01]  /*0b90*/  ULEA UR4, UR5, UR4, 0x18 ;  /* 0x0000000405047291 */ /* 0x008fe2000f8ec0ff */
[----:B-1----:R-:W-:-:S08]  /*0ba0*/  IMAD.WIDE.U32 R2, R0, 0x4, R2 ;  /* 0x0000000400027825 */ /* 0x002fd000078e0002 */
[----:B------:R-:W1:Y:S04]  /*0bb0*/  LDS R7, [UR4+0x3c00] ;  /* 0x003c0004ff077984 */ /* 0x000e680008000800 */
[----:B0-----:R-:W0:Y:S01]  /*0bc0*/  LDS R9, [UR4+0x3d80] ;  /* 0x003d8004ff097984 */ /* 0x001e220008000800 */
[----:B--2---:R-:W-:-:S03]  /*0bd0*/  IMAD.WIDE.U32 R4, R0, 0x4, R4 ;  /* 0x0000000400047825 */ /* 0x004fc600078e0004 */
[----:B-1----:R-:W-:Y:S04]  /*0be0*/  STG.E desc[UR6][R2.64], R7 ;  /* 0x0000000702007986 */ /* 0x002fe8000c101906 */
[----:B0-----:R-:W-:Y:S01]  /*0bf0*/  STG.E desc[UR6][R4.64], R9 ;  /* 0x0000000904007986 */ /* 0x001fe2000c101906 */
[----:B------:R-:W-:Y:S05]  /*0c00*/  EXIT ;  /* 0x000000000000794d */ /* 0x000fea0003800000 */
.L_x_60:
        /* <DEDUP_REMOVED lines=15> */
.L_x_71:


//--------------------- .text._Z16sgpu_cuda_kerneliiPjS_S_S_i --------------------------
	.section	.text._Z16sgpu_cuda_kerneliiPjS_S_S_i,"ax",@progbits
	.align	128
        .global         _Z16sgpu_cuda_kerneliiPjS_S_S_i
        .type           _Z16sgpu_cuda_kerneliiPjS_S_S_i,@function
        .size           _Z16sgpu_cuda_kerneliiPjS_S_S_i,(.L_x_72 - _Z16sgpu_cuda_kerneliiPjS_S_S_i)
        .other          _Z16sgpu_cuda_kerneliiPjS_S_S_i,@"STO_CUDA_ENTRY STV_DEFAULT"
_Z16sgpu_cuda_kerneliiPjS_S_S_i:
.text._Z16sgpu_cuda_kerneliiPjS_S_S_i:
[----:B------:R-:W-:Y:S01]  /*0000*/  LDC R1, c[0x0][0x37c] ;  /* 0x0000df00ff017b82 */ /* 0x000fe20000000800 */
[----:B------:R-:W0:Y:S01]  /*0010*/  S2R R3, SR_TID.X ;  /* 0x0000000000037919 */ /* 0x000e220000002100 */
[----:B------:R-:W0:Y:S01]  /*0020*/  LDCU UR5, c[0x0][0x360] ;  /* 0x00006c00ff0577ac */ /* 0x000e220008000800 */
[----:B------:R-:W-:Y:S01]  /*0030*/  MOV R4, 0x400 ;  /* 0x0000040000047802 */ /* 0x000fe20000000f00 */
[----:B------:R-:W-:Y:S01]  /*0040*/  BSSY.RECONVERGENT B0, `(.L_x_61) ;  /* 0x0000058000007945 */ /* 0x000fe20003800200 */
[----:B------:R-:W0:Y:S01]  /*0050*/  S2R R0, SR_CTAID.X ;  /* 0x0000000000007919 */ /* 0x000e220000002500 */
[----:B------:R-:W1:Y:S02]  /*0060*/  LDCU UR8, c[0x0][0x3a8] ;  /* 0x00007500ff0877ac */ /* 0x000e640008000800 */
[----:B------:R-:W-:Y:S01]  /*0070*/  VIADD R2, R4, 0x3c00 ;  /* 0x00003c0004027836 */ /* 0x000fe20000000000 */
[----:B------:R-:W2:Y:S01]  /*0080*/  S2R R17, SR_CgaCtaId ;  /* 0x0000000000117919 */ /* 0x000ea20000008800 */
[----:B------:R-:W3:Y:S01]  /*0090*/  LDCU UR4, c[0x0][0x380] ;  /* 0x00007000ff0477ac */ /* 0x000ee20008000800 */
[----:B------:R-:W4:Y:S01]  /*00a0*/  LDCU.64 UR6, c[0x0][0x358] ;  /* 0x00006b00ff0677ac */ /* 0x000f220008000a00 */
[----:B------:R-:W0:Y:S02]  /*00b0*/  LDCU UR9, c[0x0][0x384] ;  /* 0x00007080ff0977ac */ /* 0x000e240008000800 */
[----:B0-----:R-:W-:Y:S01]  /*00c0*/  IMAD R5, R0, UR5, R3 ;  /* 0x0000000500057c24 */ /* 0x001fe2000f8e0203 */
[----:B------:R-:W-:-:S02]  /*00d0*/  UMOV UR5, 0xffffffff ;  /* 0xffffffff00057882 */ /* 0x000fc40000000000 */
[----:B---3--:R-:W-:Y:S01]  /*00e0*/  USHF.L.U32 UR4, UR5, UR4, URZ ;  /* 0x0000000405047299 */ /* 0x008fe200080006ff */
[----:B--2---:R-:W-:Y:S02]  /*00f0*/  LEA R2, R17, R2, 0x18 ;  /* 0x0000000211027211 */ /* 0x004fe400078ec0ff */
[----:B-1----:R-:W-:-:S03]  /*0100*/  ISETP.GE.AND P0, PT, R5, UR8, PT ;  /* 0x0000000805007c0c */ /* 0x002fc6000bf06270 */
[----:B------:R-:W-:-:S10]  /*0110*/  IMAD R2, R3, 0x4, R2 ;  /* 0x0000000403027824 */ /* 0x000fd400078e0202 */
[----:B----4-:R-:W-:Y:S05]  /*0120*/  @P0 BRA `(.L_x_62) ;  /* 0x0000000400200947 */ /* 0x010fea0003800000 */
[----:B------:R-:W0:Y:S08]  /*0130*/  LDC.64 R8, c[0x0][0x390] ;  /* 0x0000e400ff087b82 */ /* 0x000e300000000a00 */
[----:B------:R-:W1:Y:S08]  /*0140*/  LDC.64 R10, c[0x0][0x398] ;  /* 0x0000e600ff0a7b82 */ /* 0x000e700000000a00 */
[----:B------:R-:W2:Y:S01]  /*0150*/  LDC.64 R6, c[0x0][0x388] ;  /* 0x0000e200ff067b82 */ /* 0x000ea20000000a00 */
[----:B0-----:R-:W-:-:S06]  /*0160*/  IMAD.WIDE R8, R5, 0x4, R8 ;  /* 0x0000000405087825 */ /* 0x001fcc00078e0208 */
[----:B------:R-:W3:Y:S01]  /*0170*/  LDG.E R8, desc[UR6][R8.64] ;  /* 0x0000000608087981 */ /* 0x000ee2000c1e1900 */
[----:B-1----:R-:W-:-:S06]  /*0180*/  IMAD.WIDE R10, R5, 0x4, R10 ;  /* 0x00000004050a7825 */ /* 0x002fcc00078e020a */
[----:B------:R-:W3:Y:S01]  /*0190*/  LDG.E R11, desc[UR6][R10.64] ;  /* 0x000000060a0b7981 */ /* 0x000ee2000c1e1900 */
[----:B--2---:R-:W-:-:S05]  /*01a0*/  IMAD.WIDE R6, R5, 0x4, R6 ;  /* 0x0000000405067825 */ /* 0x004fca00078e0206 */
[----:B------:R0:W3:Y:S01]  /*01b0*/  LDG.E R13, desc[UR6][R6.64] ;  /* 0x00000006060d7981 */ /* 0x0000e2000c1e1900 */
[C---:B------:R-:W-:Y:S02]  /*01c0*/  VIADD R5, R4.reuse, 0xf00 ;  /* 0x00000f0004057836 */ /* 0x040fe40000000000 */
[C---:B------:R-:W-:Y:S02]  /*01d0*/  VIADD R14, R4.reuse, 0x1e00 ;  /* 0x00001e00040e7836 */ /* 0x040fe40000000000 */
[----:B------:R-:W-:Y:S01]  /*01e0*/  VIADD R15, R4, 0x2d00 ;  /* 0x00002d00040f7836 */ /* 0x000fe20000000000 */
[C---:B------:R-:W-:Y:S02]  /*01f0*/  LEA R4, R17.reuse, R4, 0x18 ;  /* 0x0000000411047211 */ /* 0x040fe400078ec0ff */
[C---:B------:R-:W-:Y:S02]  /*0200*/  LEA R12, R17.reuse, R5, 0x18 ;  /* 0x00000005110c7211 */ /* 0x040fe400078ec0ff */
[----:B------:R-:W-:-:S02]  /*0210*/  LEA R14, R17, R14, 0x18 ;  /* 0x0000000e110e7211 */ /* 0x000fc400078ec0ff */
[----:B------:R-:W-:Y:S01]  /*0220*/  LEA R16, R17, R15, 0x18 ;  /* 0x0000000f11107211 */ /* 0x000fe200078ec0ff */
[C---:B------:R-:W-:Y:S02]  /*0230*/  IMAD R4, R3.reuse, 0x28, R4 ;  /* 0x0000002803047824 */ /* 0x040fe400078e0204 */
[C---:B------:R-:W-:Y:S02]  /*0240*/  IMAD R5, R3.reuse, 0x28, R12 ;  /* 0x0000002803057824 */ /* 0x040fe400078e020c */
[C---:B0-----:R-:W-:Y:S02]  /*0250*/  IMAD R6, R3.reuse, 0x28, R14 ;  /* 0x0000002803067824 */ /* 0x041fe400078e020e */
[----:B------:R-:W-:Y:S02]  /*0260*/  IMAD R7, R3, 0x28, R16 ;  /* 0x0000002803077824 */ /* 0x000fe400078e0210 */
[----:B------:R-:W-:Y:S01]  /*0270*/  HFMA2 R12, -RZ, RZ, 0, 0 ;  /* 0x00000000ff0c7431 */ /* 0x000fe200000001ff */
[----:B------:R-:W-:Y:S01]  /*0280*/  BSSY.RECONVERGENT B1, `(.L_x_63) ;  /* 0x0000030000017945 */ /* 0x000fe20003800200 */
[----:B------:R-:W-:Y:S01]  /*0290*/  IMAD.MOV.U32 R9, RZ, RZ, RZ ;  /* 0x000000ffff097224 */ /* 0x000fe200078e00ff */
[----:B---3--:R-:W-:Y:S01]  /*02a0*/  LOP3.LUT R10, R11, R8, R13, 0xfe, !PT ;  /* 0x000000080b0a7212 */ /* 0x008fe200078efe0d */
[----:B------:R0:W-:Y:S04]  /*02b0*/  STS [R4], R13 ;  /* 0x0000000d04007388 */ /* 0x0001e80000000800 */
[----:B------:R0:W-:Y:S04]  /*02c0*/  STS [R5], R8 ;  /* 0x0000000805007388 */ /* 0x0001e80000000800 */
[----:B------:R0:W-:Y:S04]  /*02d0*/  STS [R6], R11 ;  /* 0x0000000b06007388 */ /* 0x0001e80000000800 */
[----:B------:R0:W-:Y:S02]  /*02e0*/  STS [R7], R10 ;  /* 0x0000000a07007388 */ /* 0x0001e40000000800 */
.L_x_67:
[----:B0-----:R-:W-:Y:S01]  /*02f0*/  IMAD R17, R12, 0x4, R7 ;  /* 0x000000040c117824 */ /* 0x001fe200078e0207 */
[----:B------:R-:W-:Y:S01]  /*0300*/  BSSY.RECONVERGENT B2, `(.L_x_64) ;  /* 0x0000025000027945 */ /* 0x000fe20003800200 */
[----:B------:R-:W-:-:S03]  /*0310*/  IMAD.MOV.U32 R15, RZ, RZ, R12 ;  /* 0x000000ffff0f7224 */ /* 0x000fc600078e000c */
[----:B0-----:R-:W0:Y:S02]  /*0320*/  LDS R11, [R17] ;  /* 0x00000000110b7984 */ /* 0x001e240000000800 */
[----:B0-----:R-:W-:-:S04]  /*0330*/  LOP3.LUT R8, R11, UR4, RZ, 0xfc, !PT ;  /* 0x000000040b087c12 */ /* 0x001fc8000f8efcff */
[----:B------:R-:W-:-:S13]  /*0340*/  ISETP.NE.AND P0, PT, R8, -0x1, PT ;  /* 0xffffffff0800780c */ /* 0x000fda0003f05270 */
[----:B------:R-:W-:Y:S01]  /*0350*/  @!P0 VIADD R12, R12, 0xffffffff ;  /* 0xffffffff0c0c8836 */ /* 0x000fe20000000000 */
[----:B------:R-:W-:Y:S06]  /*0360*/  @!P0 BRA `(.L_x_65) ;  /* 0x0000000000788947 */ /* 0x000fec0003800000 */
[----:B------:R-:W-:-:S04]  /*0370*/  IADD3 R8, PT, PT, R11, 0x1, RZ ;  /* 0x000000010b087810 */ /* 0x000fc80007ffe0ff */
[CC--:B------:R-:W-:Y:S02]  /*0380*/  LOP3.LUT R10, R8.reuse, R11.reuse, RZ, 0xfc, !PT ;  /* 0x0000000b080a7212 */ /* 0x0c0fe400078efcff */
[----:B------:R-:W-:-:S03]  /*0390*/  LOP3.LUT R19, R8, R11, RZ, 0x30, !PT ;  /* 0x0000000b08137212 */ /* 0x000fc600078e30ff */
[----:B------:R0:W-:Y:S01]  /*03a0*/  STS [R17], R10 ;  /* 0x0000000a11007388 */ /* 0x0001e20000000800 */
[----:B------:R-:W-:-:S13]  /*03b0*/  LOP3.LUT P0, RZ, R19, UR4, RZ, 0x30, !PT ;  /* 0x0000000413ff7c12 */ /* 0x000fda000f8030ff */
[----:B0-----:R-:W-:Y:S05]  /*03c0*/  @!P0 BRA `(.L_x_66) ;  /* 0x00000000005c8947 */ /* 0x001fea0003800000 */
[----:B------:R-:W-:-:S05]  /*03d0*/  VIADD R18, R15, 0x1 ;  /* 0x000000010f127836 */ /* 0x000fca0000000000 */
[----:B------:R-:W-:-:S13]  /*03e0*/  ISETP.NE.AND P0, PT, R18, UR9, PT ;  /* 0x0000000912007c0c */ /* 0x000fda000bf05270 */
[----:B------:R-:W-:Y:S02]  /*03f0*/  @!P0 VIADD R9, R9, 0x1 ;  /* 0x0000000109098836 */ /* 0x000fe40000000000 */
[----:B------:R-:W-:Y:S01]  /*0400*/  @!P0 VIADD R12, R15, 0xffffffff ;  /* 0xffffffff0f0c8836 */ /* 0x000fe20000000000 */
[----:B------:R-:W-:Y:S06]  /*0410*/  @!P0 BRA `(.L_x_65) ;  /* 0x00000000004c8947 */ /* 0x000fec0003800000 */
[C---:B------:R-:W-:Y:S02]  /*0420*/  IMAD R8, R15.reuse, 0x4, R4 ;  /* 0x000000040f087824 */ /* 0x040fe400078e0204 */
[----:B------:R-:W-:-:S03]  /*0430*/  IMAD R14, R15, 0x4, R6 ;  /* 0x000000040f0e7824 */ /* 0x000fc600078e0206 */
[----:B------:R-:W0:Y:S02]  /*0440*/  LDS R10, [R8] ;  /* 0x00000000080a7984 */ /* 0x000e240000000800 */
[----:B0-----:R-:W-:Y:S02]  /*0450*/  LOP3.LUT R11, R10, R19, RZ, 0xfc, !PT ;  /* 0x000000130a0b7212 */ /* 0x001fe400078efcff */
[----:B------:R-:W-:-:S03]  /*0460*/  LEA R10, R15, R5, 0x2 ;  /* 0x000000050f0a7211 */ /* 0x000fc600078e10ff */
[----:B------:R-:W-:Y:S04]  /*0470*/  STS [R8+0x4], R11 ;  /* 0x0000040b08007388 */ /* 0x000fe80000000800 */
[----:B------:R-:W0:Y:S02]  /*0480*/  LDS R12, [R10] ;  /* 0x000000000a0c7984 */ /* 0x000e240000000800 */
[----:B0-----:R-:W-:-:S05]  /*0490*/  LOP3.LUT R12, R12, R19, RZ, 0xfc, !PT ;  /* 0x000000130c0c7212 */ /* 0x001fca00078efcff */
[----:B------:R-:W-:-:S05]  /*04a0*/  IMAD.SHL.U32 R13, R12, 0x2, RZ ;  /* 0x000000020c0d7824 */ /* 0x000fca00078e00ff */
[----:B------:R-:W-:Y:S04]  /*04b0*/  STS [R10+0x4], R13 ;  /* 0x0000040d0a007388 */ /* 0x000fe80000000800 */
[----:B------:R-:W0:Y:S02]  /*04c0*/  LDS R12, [R14] ;  /* 0x000000000e0c7984 */ /* 0x000e240000000800 */
[----:B0-----:R-:W-:-:S04]  /*04d0*/  LOP3.LUT R12, R12, R19, RZ, 0xfc, !PT ;  /* 0x000000130c0c7212 */ /* 0x001fc800078efcff */
[----:B------:R-:W-:Y:S01]  /*04e0*/  SHF.R.U32.HI R16, RZ, 0x1, R12 ;  /* 0x00000001ff107819 */ /* 0x000fe2000001160c */
[----:B------:R-:W-:-:S03]  /*04f0*/  IMAD.MOV.U32 R12, RZ, RZ, R18 ;  /* 0x000000ffff0c7224 */ /* 0x000fc600078e0012 */
[----:B------:R-:W-:Y:S01]  /*0500*/  LOP3.LUT R15, R16, R11, R13, 0xfe, !PT ;  /* 0x0000000b100f7212 */ /* 0x000fe200078efe0d */
[----:B------:R0:W-:Y:S04]  /*0510*/  STS [R14+0x4], R16 ;  /* 0x000004100e007388 */ /* 0x0001e80000000800 */
[----:B------:R0:W-:Y:S01]  /*0520*/  STS [R17+0x4], R15 ;  /* 0x0000040f11007388 */ /* 0x0001e20000000800 */
[----:B------:R-:W-:Y:S05]  /*0530*/  BRA `(.L_x_65) ;  /* 0x0000000000047947 */ /* 0x000fea0003800000 */
.L_x_66:
[----:B------:R-:W-:-:S07]  /*0540*/  VIADD R12, R15, 0xffffffff ;  /* 0xffffffff0f0c7836 */ /* 0x000fce0000000000 */
.L_x_65:
[----:B------:R-:W-:Y:S05]  /*0550*/  BSYNC.RECONVERGENT B2 ;  /* 0x0000000000027941 */ /* 0x000fea0003800200 */
.L_x_64:
[----:B------:R-:W-:-:S13]  /*0560*/  ISETP.GT.AND P0, PT, R12, -0x1, PT ;  /* 0xffffffff0c00780c */ /* 0x000fda0003f04270 */
[----:B------:R-:W-:Y:S05]  /*0570*/  @P0 BRA `(.L_x_67) ;  /* 0xfffffffc005c0947 */ /* 0x000fea000383ffff */
[----:B------:R-:W-:Y:S05]  /*0580*/  BSYNC.RECONVERGENT B1 ;  /* 0x0000000000017941 */ /* 0x000fea0003800200 */
.L_x_63:
[----:B------:R1:W-:Y:S01]  /*0590*/  STS [R2], R9 ;  /* 0x0000000902007388 */ /* 0x0003e20000000800 */
[----:B------:R-:W-:Y:S05]  /*05a0*/  BRA `(.L_x_68) ;  /* 0x0000000000047947 */ /* 0x000fea0003800000 */
.L_x_62:
[----:B------:R0:W-:Y:S02]  /*05b0*/  STS [R2], RZ ;  /* 0x000000ff02007388 */ /* 0x0001e40000000800 */
.L_x_68:
[----:B------:R-:W-:Y:S05]  /*05c0*/  BSYNC.RECONVERGENT B0 ;  /* 0x0000000000007941 */ /* 0x000fea0003800200 */
.L_x_61:
[----:B------:R-:W-:Y:S01]  /*05d0*/  BAR.SYNC.DEFER_BLOCKING 0x0 ;  /* 0x0000000000007b1d */ /* 0x000fe20000010000 */
[C---:B------:R-:W-:Y:S02]  /*05e0*/  LOP3.LUT P0, RZ, R3.reuse, 0x3e0, RZ, 0xc0, !PT ;  /* 0x000003e003ff7812 */ /* 0x040fe4000780c0ff */
[C---:B------:R-:W-:Y:S02]  /*05f0*/  ISETP.GT.U32.AND P1, PT, R3.reuse, 0x1f, PT ;  /* 0x0000001f0300780c */ /* 0x040fe40003f24070 */
[----:B------:R-:W-:-:S13]  /*0600*/  ISETP.NE.AND P2, PT, R3, RZ, PT ;  /* 0x000000ff0300720c */ /* 0x000fda0003f45270 */
[----:B------:R-:W2:Y:S01]  /*0610*/  @!P2 S2R R6, SR_CgaCtaId ;  /* 0x000000000006a919 */ /* 0x000ea20000008800 */
[----:B------:R-:W-:Y:S04]  /*0620*/  @!P0 LDS R4, [R2+0x100] ;  /* 0x0001000002048984 */ /* 0x000fe80000000800 */
[----:B------:R-:W3:Y:S02]  /*0630*/  @!P0 LDS R5, [R2] ;  /* 0x0000000002058984 */ /* 0x000ee40000000800 */
[----:B---3--:R-:W-:-:S05]  /*0640*/  @!P0 IADD3 R5, PT, PT, R4, R5, RZ ;  /* 0x0000000504058210 */ /* 0x008fca0007ffe0ff */
[----:B------:R-:W-:Y:S01]  /*0650*/  @!P0 STS [R2], R5 ;  /* 0x0000000502008388 */ /* 0x000fe20000000800 */
[----:B------:R-:W-:Y:S01]  /*0660*/  BAR.SYNC.DEFER_BLOCKING 0x0 ;  /* 0x0000000000007b1d */ /* 0x000fe20000010000 */
[----:B------:R-:W-:-:S05]  /*0670*/  ISETP.GT.U32.AND P0, PT, R3, 0xf, PT ;  /* 0x0000000f0300780c */ /* 0x000fca0003f04070 */
[----:B------:R-:W-:Y:S04]  /*0680*/  @!P1 LDS R4, [R2+0x80] ;  /* 0x0000800002049984 */ /* 0x000fe80000000800 */
[----:B------:R-:W3:Y:S02]  /*0690*/  @!P1 LDS R7, [R2] ;  /* 0x0000000002079984 */ /* 0x000ee40000000800 */
[----:B---3--:R-:W-:-:S05]  /*06a0*/  @!P1 IMAD.IADD R7, R4, 0x1, R7 ;  /* 0x0000000104079824 */ /* 0x008fca00078e0207 */
[----:B------:R-:W-:Y:S01]  /*06b0*/  @!P1 STS [R2], R7 ;  /* 0x0000000702009388 */ /* 0x000fe20000000800 */
[----:B------:R-:W-:Y:S01]  /*06c0*/  BAR.SYNC.DEFER_BLOCKING 0x0 ;  /* 0x0000000000007b1d */ /* 0x000fe20000010000 */
[----:B------:R-:W-:-:S05]  /*06d0*/  ISETP.GT.U32.AND P1, PT, R3, 0x7, PT ;  /* 0x000000070300780c */ /* 0x000fca0003f24070 */
[----:B------:R-:W-:Y:S04]  /*06e0*/  @!P0 LDS R4, [R2+0x40] ;  /* 0x0000400002048984 */ /* 0x000fe80000000800 */
[----:B-1----:R-:W1:Y:S02]  /*06f0*/  @!P0 LDS R9, [R2] ;  /* 0x0000000002098984 */ /* 0x002e640000000800 */
[----:B-1----:R-:W-:-:S05]  /*0700*/  @!P0 IMAD.IADD R9, R4, 0x1, R9 ;  /* 0x0000000104098824 */ /* 0x002fca00078e0209 */
[----:B------:R-:W-:Y:S01]  /*0710*/  @!P0 STS [R2], R9 ;  /* 0x0000000902008388 */ /* 0x000fe20000000800 */
[----:B------:R-:W-:Y:S01]  /*0720*/  BAR.SYNC.DEFER_BLOCKING 0x0 ;  /* 0x0000000000007b1d */ /* 0x000fe20000010000 */
[----:B------:R-:W-:-:S05]  /*0730*/  ISETP.GT.U32.AND P0, PT, R3, 0x3, PT ;  /* 0x000000030300780c */ /* 0x000fca0003f04070 */
[----:B------:R-:W-:Y:S04]  /*0740*/  @!P1 LDS R4, [R2+0x20] ;  /* 0x0000200002049984 */ /* 0x000fe80000000800 */
[----:B------:R-:W1:Y:S02]  /*0750*/  @!P1 LDS R5, [R2] ;  /* 0x0000000002059984 */ /* 0x000e640000000800 */
[----:B-1----:R-:W-:-:S05]  /*0760*/  @!P1 IMAD.IADD R5, R4, 0x1, R5 ;  /* 0x0000000104059824 */ /* 0x002fca00078e0205 */
[----:B------:R1:W-:Y:S01]  /*0770*/  @!P1 STS [R2], R5 ;  /* 0x0000000502009388 */ /* 0x0003e20000000800 */
[----:B------:R-:W-:Y:S01]  /*0780*/  BAR.SYNC.DEFER_BLOCKING 0x0 ;  /* 0x0000000000007b1d */ /* 0x000fe20000010000 */
[----:B------:R-:W-:Y:S02]  /*0790*/  ISETP.GT.U32.AND P1, PT, R3, 0x1, PT ;  /* 0x000000010300780c */ /* 0x000fe40003f24070 */
[----:B-1----:R-:W-:-:S04]  /*07a0*/  @!P2 MOV R5, 0x400 ;  /* 0x000004000005a802 */ /* 0x002fc80000000f00 */
[----:B--2---:R-:W-:Y:S01]  /*07b0*/  @!P2 LEA R9, R6, R5, 0x18 ;  /* 0x000000050609a211 */ /* 0x004fe200078ec0ff */
[----:B------:R-:W-:Y:S04]  /*07c0*/  @!P0 LDS R4, [R2+0x10] ;  /* 0x0000100002048984 */ /* 0x000fe80000000800 */
[----:B------:R-:W1:Y:S02]  /*07d0*/  @!P0 LDS R7, [R2] ;  /* 0x0000000002078984 */ /* 0x000e640000000800 */
[----:B-1----:R-:W-:-:S05]  /*07e0*/  @!P0 IADD3 R7, PT, PT, R4, R7, RZ ;  /* 0x0000000704078210 */ /* 0x002fca0007ffe0ff */
[----:B------:R-:W-:Y:S01]  /*07f0*/  @!P0 STS [R2], R7 ;  /* 0x0000000702008388 */ /* 0x000fe20000000800 */
[----:B------:R-:W-:Y:S06]  /*0800*/  BAR.SYNC.DEFER_BLOCKING 0x0 ;  /* 0x0000000000007b1d */ /* 0x000fec0000010000 */
[----:B------:R-:W-:Y:S04]  /*0810*/  @!P1 LDS R3, [R2+0x8] ;  /* 0x0000080002039984 */ /* 0x000fe80000000800 */
[----:B------:R-:W1:Y:S02]  /*0820*/  @!P1 LDS R4, [R2] ;  /* 0x0000000002049984 */ /* 0x000e640000000800 */
[----:B-1----:R-:W-:-:S05]  /*0830*/  @!P1 IMAD.IADD R3, R3, 0x1, R4 ;  /* 0x0000000103039824 */ /* 0x002fca00078e0204 */
[----:B------:R-:W-:Y:S01]  /*0840*/  @!P1 STS [R2], R3 ;  /* 0x0000000302009388 */ /* 0x000fe20000000800 */
[----:B------:R-:W-:Y:S06]  /*0850*/  BAR.SYNC.DEFER_BLOCKING 0x0 ;  /* 0x0000000000007b1d */ /* 0x000fec0000010000 */
[----:B------:R-:W1:Y:S02]  /*0860*/  @!P2 LDS.64 R4, [R9+0x3c00] ;  /* 0x003c00000904a984 */ /* 0x000e640000000a00 */
[----:B-1----:R-:W-:-:S05]  /*0870*/  @!P2 IMAD.IADD R4, R5, 0x1, R4 ;  /* 0x000000010504a824 */ /* 0x002fca00078e0204 */
[----:B------:R1:W-:Y:S01]  /*0880*/  @!P2 STS [R9+0x3c00], R4 ;  /* 0x003c00040900a388 */ /* 0x0003e20000000800 */
[----:B------:R-:W-:Y:S06]  /*0890*/  BAR.SYNC.DEFER_BLOCKING 0x0 ;  /* 0x0000000000007b1d */ /* 0x000fec0000010000 */
[----:B------:R-:W-:Y:S05]  /*08a0*/  @P2 EXIT ;  /* 0x000000000000294d */ /* 0x000fea0003800000 */
[----:B------:R-:W2:Y:S01]  /*08b0*/  S2UR UR5, SR_CgaCtaId ;  /* 0x00000000000579c3 */ /* 0x000ea20000008800 */
[----:B------:R-:W-:-:S07]  /*08c0*/  UMOV UR4, 0x400 ;  /* 0x0000040000047882 */ /* 0x000fce0000000000 */
[----:B0-----:R-:W0:Y:S01]  /*08d0*/  LDC.64 R2, c[0x0][0x3a0] ;  /* 0x0000e800ff027b82 */ /* 0x001e220000000a00 */
[----:B--2---:R-:W-:Y:S01]  /*08e0*/  ULEA UR4, UR5, UR4, 0x18 ;  /* 0x0000000405047291 */ /* 0x004fe2000f8ec0ff */
[----:B0-----:R-:W-:-:S08]  /*08f0*/  IMAD.WIDE.U32 R2, R0, 0x4, R2 ;  /* 0x0000000400027825 */ /* 0x001fd000078e0002 */
[----:B------:R-:W0:Y:S04]  /*0900*/  LDS R5, [UR4+0x3c00] ;  /* 0x003c0004ff057984 */ /* 0x000e280008000800 */
[----:B0-----:R-:W-:Y:S01]  /*0910*/  STG.E desc[UR6][R2.64], R5 ;  /* 0x0000000502007986 */ /* 0x001fe2000c101906 */
[----:B------:R-:W-:Y:S05]  /*0920*/  EXIT ;  /* 0x000000000000794d */ /* 0x000fea0003800000 */
.L_x_69:
        /* <DEDUP_REMOVED lines=13> */
.L_x_72:


//--------------------- .nv.shared._Z14cuda_kernel_b2iiPjS_S_S_S_iS_iiiiiii --------------------------
	.section	.nv.shared._Z14cuda_kernel_b2iiPjS_S_S_S_iS_iiiiiii,"aw",@nobits
	.sectionflags	@""
	.align	4
.nv.shared._Z14cuda_kernel_b2iiPjS_S_S_S_iS_iiiiiii:
	.zero		17152


//--------------------- .nv.shared.reserved.0     --------------------------
	.section	.nv.shared.reserved.0,"aw",@nobits
	.weak		__nv_reservedSMEM_offset_0_alias
	.size		__nv_reservedSMEM_offset_0_alias, 0, 64
	.other		__nv_reservedSMEM_offset_0_alias,@"STO_CUDA_RESERVED_SHARED STV_DEFAULT"
__nv_reservedSMEM_offset_0_alias:
	.zero		0
	.zero		64


//--------------------- .nv.shared._Z14cuda_kernel_b1iiPjS_S_S_S_iii --------------------------
	.section	.nv.shared._Z14cuda_kernel_b1iiPjS_S_S_S_iii,"aw",@nobits
	.sectionflags	@""
	.align	4
.nv.shared._Z14cuda_kernel_b1iiPjS_S_S_S_iii:
	.zero		17152


//--------------------- .nv.shared._Z16sgpu_cuda_kerneliiPjS_S_S_i --------------------------
	.section	.nv.shared._Z16sgpu_cuda_kerneliiPjS_S_S_i,"aw",@nobits
	.sectionflags	@""
	.align	4
.nv.shared._Z16sgpu_cuda_kerneliiPjS_S_S_i:
	.zero		16768


//--------------------- .nv.constant0._Z14cuda_kernel_b2iiPjS_S_S_S_iS_iiiiiii --------------------------
	.section	.nv.constant0._Z14cuda_kernel_b2iiPjS_S_S_S_iS_iiiiiii,"a",@progbits
	.sectionflags	@""
	.align	4
.nv.constant0._Z14cuda_kernel_b2iiPjS_S_S_S_iS_iiiiiii:
	.zero		988


//--------------------- .nv.constant0._Z14cuda_kernel_b1iiPjS_S_S_S_iii --------------------------
	.section	.nv.constant0._Z14cuda_kernel_b1iiPjS_S_S_S_iii,"a",@progbits
	.sectionflags	@""
	.align	4
.nv.constant0._Z14cuda_kernel_b1iiPjS_S_S_S_iii:
	.zero		956


//--------------------- .nv.constant0._Z16sgpu_cuda_kerneliiPjS_S_S_i --------------------------
	.section	.nv.constant0._Z16sgpu_cuda_kerneliiPjS_S_S_i,"a",@progbits
	.sectionflags	@""
	.align	4
.nv.constant0._Z16sgpu_cuda_kerneliiPjS_S_S_i:
	.zero		940


//--------------------- SYMBOLS --------------------------

	.type		.nv.reservedSmem.offset0,@object
	.size		.nv.reservedSmem.offset0,0x4
	.type		.nv.reservedSmem.cap,@object
	.size		.nv.reservedSmem.cap,0x4
